// auto-generated by cutlass_sweep.gemm — config: {"arch": "sm_90", "cluster_m": 2, "cluster_n": 1, "dtype": "fp16", "stages": 5, "tile_k": 128, "tile_m": 256, "tile_n": 256}
#include "cutlass/cutlass.h"
#include "cutlass/gemm/collective/collective_builder.hpp"
#include "cutlass/gemm/device/gemm_universal_adapter.h"
#include "cutlass/gemm/kernel/gemm_universal.hpp"
#include "cutlass/epilogue/collective/collective_builder.hpp"

using ElemA = cutlass::half_t;
using ElemB = cutlass::half_t;
using ElemCD = cutlass::half_t;
using Acc  = float;
using TileShape    = cute::Shape<cute::_256, cute::_256, cute::_128>;
using ClusterShape = cute::Shape<cute::_2, cute::_1, cute::_1>;

using CollectiveEpilogue = typename cutlass::epilogue::collective::CollectiveBuilder<
    cutlass::arch::Sm90, cutlass::arch::OpClassTensorOp,
    TileShape, ClusterShape,
    cutlass::epilogue::collective::EpilogueTileAuto,
    Acc, Acc,
    ElemCD, cutlass::layout::RowMajor, 128 / cutlass::sizeof_bits<ElemCD>::value,
    ElemCD, cutlass::layout::RowMajor, 128 / cutlass::sizeof_bits<ElemCD>::value,
    cutlass::epilogue::collective::EpilogueScheduleAuto
  >::CollectiveOp;

using CollectiveMainloop = typename cutlass::gemm::collective::CollectiveBuilder<
    cutlass::arch::Sm90, cutlass::arch::OpClassTensorOp,
    ElemA, cutlass::layout::RowMajor, 128 / cutlass::sizeof_bits<ElemA>::value,
    ElemB, cutlass::layout::ColumnMajor, 128 / cutlass::sizeof_bits<ElemB>::value,
    Acc,
    TileShape, ClusterShape,
    cutlass::gemm::collective::StageCount<5>,
    cutlass::gemm::collective::KernelScheduleAuto
  >::CollectiveOp;

using GemmKernel = cutlass::gemm::kernel::GemmUniversal<
    cute::Shape<int,int,int,int>,
    CollectiveMainloop,
    CollectiveEpilogue
>;
using Gemm = cutlass::gemm::device::GemmUniversalAdapter<GemmKernel>;

// Force the device kernel symbol into the cubin without needing a host main.
auto* _anchor = &cutlass::device_kernel<GemmKernel>;


// ===== COMPILED SASS (sm_90a) =====

	.target	sm_90a

	.elftype	@"ET_EXEC"


//--------------------- .note.nv.tkinfo           --------------------------
	.section	.note.nv.tkinfo,"",@"SHT_NOTE"
	.sectionflags	@"SHF_NOTE_NV_TKINFO"
	.tkinfo
        /*0018*/ 	.word	0x00000002
        /*0030*/ 	.string	""
        /*0030*/ 	.string	"ptxas"
        /*0030*/ 	.string	"Cuda compilation tools, release 13.0, V13.0.88"
        /*0030*/ 	.string	"Build cuda_13.0.r13.0/compiler.36424714_0"
        /*0030*/ 	.string	"-arch sm_90a -m 64 "



//--------------------- .note.nv.cuinfo           --------------------------
	.section	.note.nv.cuinfo,"",@"SHT_NOTE"
	.sectionflags	@"SHF_NOTE_NV_CUINFO"
        /*0018*/ 	.short	0x0002
        /*001a*/ 	.short	0x005a
        /*001c*/ 	.short	0x0082
	.zero		2


//--------------------- .nv.info                  --------------------------
	.section	.nv.info,"",@"SHT_CUDA_INFO"
	.align	4


	//----- nvinfo : EIATTR_REGCOUNT
	.align		4
        /*0000*/ 	.byte	0x04, 0x2f
        /*0002*/ 	.short	(.L_15 - .L_14)
	.align		4
.L_14:
        /*0004*/ 	.word	index@(_ZN7cutlass13device_kernelINS_4gemm6kernel13GemmUniversalIN4cute5tupleIJiiiiEEENS1_10collective13CollectiveMmaINS1_34MainloopSm90TmaGmmaWarpSpecializedILi5ENS5_IJNS4_1CILi2EEENSA_ILi1EEESC_EEENS1_35KernelTmaWarpSpecializedCooperativeEEENS5_IJNSA_ILi256EEESG_NSA_ILi128EEEEEENS_6half_tENS5_IJlSC_lEEESJ_SK_NS4_8TiledMMAINS4_8MMA_AtomIJNS4_4SM904GMMA26MMA_64x256x16_F32F16F16_SSILNSO_5MajorE0ELSQ_0ELNSO_7ScaleInE1ELSR_1EEEEEENS4_6LayoutISD_NS5_IJSC_NSA_ILi0EEESV_EEEEENS5_IJNS4_10UnderscoreESY_SY_EEEEENS4_13SM90_TMA_LOADENS4_14ComposedLayoutINS4_7SwizzleILi3ELi4ELi3EEENS4_18smem_ptr_flag_bitsILi16EEENSU_INS5_IJNSA_ILi8EEENSA_ILi64EEEEEENS5_IJS18_SC_EEEEEEEvNS4_8identityENS4_23SM90_TMA_LOAD_MULTICASTES1C_vS1D_EENS_8epilogue10collective6detail29Sm90TmaWarpSpecializedAdapterINS1H_15DefaultEpilogueISJ_SK_SK_NS1G_6thread17LinearCombinationISJ_Li1EffLNS1L_9ScaleType4KindE0ELNS_15FloatRoundStyleE2ESJ_EENS1_15EpilogueDefaultEEEEEvvEEEEvNT_6ParamsE)
        /*0008*/ 	.word	0x000000a8


	//----- nvinfo : EIATTR_FRAME_SIZE
	.align		4
.L_15:
        /*000c*/ 	.byte	0x04, 0x11
        /*000e*/ 	.short	(.L_17 - .L_16)
	.align		4
.L_16:
        /*0010*/ 	.word	index@(_ZN7cutlass13device_kernelINS_4gemm6kernel13GemmUniversalIN4cute5tupleIJiiiiEEENS1_10collective13CollectiveMmaINS1_34MainloopSm90TmaGmmaWarpSpecializedILi5ENS5_IJNS4_1CILi2EEENSA_ILi1EEESC_EEENS1_35KernelTmaWarpSpecializedCooperativeEEENS5_IJNSA_ILi256EEESG_NSA_ILi128EEEEEENS_6half_tENS5_IJlSC_lEEESJ_SK_NS4_8TiledMMAINS4_8MMA_AtomIJNS4_4SM904GMMA26MMA_64x256x16_F32F16F16_SSILNSO_5MajorE0ELSQ_0ELNSO_7ScaleInE1ELSR_1EEEEEENS4_6LayoutISD_NS5_IJSC_NSA_ILi0EEESV_EEEEENS5_IJNS4_10UnderscoreESY_SY_EEEEENS4_13SM90_TMA_LOADENS4_14ComposedLayoutINS4_7SwizzleILi3ELi4ELi3EEENS4_18smem_ptr_flag_bitsILi16EEENSU_INS5_IJNSA_ILi8EEENSA_ILi64EEEEEENS5_IJS18_SC_EEEEEEEvNS4_8identityENS4_23SM90_TMA_LOAD_MULTICASTES1C_vS1D_EENS_8epilogue10collective6detail29Sm90TmaWarpSpecializedAdapterINS1H_15DefaultEpilogueISJ_SK_SK_NS1G_6thread17LinearCombinationISJ_Li1EffLNS1L_9ScaleType4KindE0ELNS_15FloatRoundStyleE2ESJ_EENS1_15EpilogueDefaultEEEEEvvEEEEvNT_6ParamsE)
        /*0014*/ 	.word	0x00000cf8


	//----- nvinfo : EIATTR_MIN_STACK_SIZE
	.align		4
.L_17:
        /*0018*/ 	.byte	0x04, 0x12
        /*001a*/ 	.short	(.L_19 - .L_18)
	.align		4
.L_18:
        /*001c*/ 	.word	index@(_ZN7cutlass13device_kernelINS_4gemm6kernel13GemmUniversalIN4cute5tupleIJiiiiEEENS1_10collective13CollectiveMmaINS1_34MainloopSm90TmaGmmaWarpSpecializedILi5ENS5_IJNS4_1CILi2EEENSA_ILi1EEESC_EEENS1_35KernelTmaWarpSpecializedCooperativeEEENS5_IJNSA_ILi256EEESG_NSA_ILi128EEEEEENS_6half_tENS5_IJlSC_lEEESJ_SK_NS4_8TiledMMAINS4_8MMA_AtomIJNS4_4SM904GMMA26MMA_64x256x16_F32F16F16_SSILNSO_5MajorE0ELSQ_0ELNSO_7ScaleInE1ELSR_1EEEEEENS4_6LayoutISD_NS5_IJSC_NSA_ILi0EEESV_EEEEENS5_IJNS4_10UnderscoreESY_SY_EEEEENS4_13SM90_TMA_LOADENS4_14ComposedLayoutINS4_7SwizzleILi3ELi4ELi3EEENS4_18smem_ptr_flag_bitsILi16EEENSU_INS5_IJNSA_ILi8EEENSA_ILi64EEEEEENS5_IJS18_SC_EEEEEEEvNS4_8identityENS4_23SM90_TMA_LOAD_MULTICASTES1C_vS1D_EENS_8epilogue10collective6detail29Sm90TmaWarpSpecializedAdapterINS1H_15DefaultEpilogueISJ_SK_SK_NS1G_6thread17LinearCombinationISJ_Li1EffLNS1L_9ScaleType4KindE0ELNS_15FloatRoundStyleE2ESJ_EENS1_15EpilogueDefaultEEEEEvvEEEEvNT_6ParamsE)
        /*0020*/ 	.word	0x00000cf8
.L_19:


//--------------------- .nv.compat                --------------------------
	.section	.nv.compat,"",@"SHT_CUDA_COMPAT_INFO"
	.align	4
        /*0000*/ 	.byte	0x02, 0x09, 0x01, 0x00, 0x02, 0x02, 0x04, 0x00, 0x02, 0x05, 0x05, 0x00, 0x03, 0x07, 0x01, 0x01
        /*0010*/ 	.byte	0x02, 0x03, 0x01, 0x00, 0x02, 0x06, 0x01, 0x00, 0x04, 0x0b, 0x08, 0x00, 0x00, 0x00, 0x00, 0x00
        /*0020*/ 	.byte	0x00, 0x00, 0x00, 0x00


//--------------------- .nv.info._ZN7cutlass13device_kernelINS_4gemm6kernel13GemmUniversalIN4cute5tupleIJiiiiEEENS1_10collective13CollectiveMmaINS1_34MainloopSm90TmaGmmaWarpSpecializedILi5ENS5_IJNS4_1CILi2EEENSA_ILi1EEESC_EEENS1_35KernelTmaWarpSpecializedCooperativeEEENS5_IJNSA_ILi256EEESG_NSA_ILi128EEEEEENS_6half_tENS5_IJlSC_lEEESJ_SK_NS4_8TiledMMAINS4_8MMA_AtomIJNS4_4SM904GMMA26MMA_64x256x16_F32F16F16_SSILNSO_5MajorE0ELSQ_0ELNSO_7ScaleInE1ELSR_1EEEEEENS4_6LayoutISD_NS5_IJSC_NSA_ILi0EEESV_EEEEENS5_IJNS4_10UnderscoreESY_SY_EEEEENS4_13SM90_TMA_LOADENS4_14ComposedLayoutINS4_7SwizzleILi3ELi4ELi3EEENS4_18smem_ptr_flag_bitsILi16EEENSU_INS5_IJNSA_ILi8EEENSA_ILi64EEEEEENS5_IJS18_SC_EEEEEEEvNS4_8identityENS4_23SM90_TMA_LOAD_MULTICASTES1C_vS1D_EENS_8epilogue10collective6detail29Sm90TmaWarpSpecializedAdapterINS1H_15DefaultEpilogueISJ_SK_SK_NS1G_6thread17LinearCombinationISJ_Li1EffLNS1L_9ScaleType4KindE0ELNS_15FloatRoundStyleE2ESJ_EENS1_15EpilogueDefaultEEEEEvvEEEEvNT_6ParamsE --------------------------
	.section	.nv.info._ZN7cutlass13device_kernelINS_4gemm6kernel13GemmUniversalIN4cute5tupleIJiiiiEEENS1_10collective13CollectiveMmaINS1_34MainloopSm90TmaGmmaWarpSpecializedILi5ENS5_IJNS4_1CILi2EEENSA_ILi1EEESC_EEENS1_35KernelTmaWarpSpecializedCooperativeEEENS5_IJNSA_ILi256EEESG_NSA_ILi128EEEEEENS_6half_tENS5_IJlSC_lEEESJ_SK_NS4_8TiledMMAINS4_8MMA_AtomIJNS4_4SM904GMMA26MMA_64x256x16_F32F16F16_SSILNSO_5MajorE0ELSQ_0ELNSO_7ScaleInE1ELSR_1EEEEEENS4_6LayoutISD_NS5_IJSC_NSA_ILi0EEESV_EEEEENS5_IJNS4_10UnderscoreESY_SY_EEEEENS4_13SM90_TMA_LOADENS4_14ComposedLayoutINS4_7SwizzleILi3ELi4ELi3EEENS4_18smem_ptr_flag_bitsILi16EEENSU_INS5_IJNSA_ILi8EEENSA_ILi64EEEEEENS5_IJS18_SC_EEEEEEEvNS4_8identityENS4_23SM90_TMA_LOAD_MULTICASTES1C_vS1D_EENS_8epilogue10collective6detail29Sm90TmaWarpSpecializedAdapterINS1H_15DefaultEpilogueISJ_SK_SK_NS1G_6thread17LinearCombinationISJ_Li1EffLNS1L_9ScaleType4KindE0ELNS_15FloatRoundStyleE2ESJ_EENS1_15EpilogueDefaultEEEEEvvEEEEvNT_6ParamsE,"",@"SHT_CUDA_INFO"
	.sectionflags	@""
	.align	4


	//----- nvinfo : EIATTR_CUDA_API_VERSION
	.align		4
        /*0000*/ 	.byte	0x04, 0x37
        /*0002*/ 	.short	(.L_21 - .L_20)
.L_20:
        /*0004*/ 	.word	0x00000082


	//----- nvinfo : EIATTR_KPARAM_INFO
	.align		4
.L_21:
        /*0008*/ 	.byte	0x04, 0x17
        /*000a*/ 	.short	(.L_23 - .L_22)
.L_22:
        /*000c*/ 	.word	0x00000000
        /*0010*/ 	.short	0x0000
        /*0012*/ 	.short	0x0070
        /*0014*/ 	.byte	0x00, 0xf0, 0x01, 0x10


	//----- nvinfo : EIATTR_SPARSE_MMA_MASK
	.align		4
.L_23:
        /*0018*/ 	.byte	0x03, 0x50
        /*001a*/ 	.short	0x0000


	//----- nvinfo : EIATTR_MAXREG_COUNT
	.align		4
        /*001c*/ 	.byte	0x03, 0x1b
        /*001e*/ 	.short	0x00a8


	//----- nvinfo : EIATTR_NUM_BARRIERS
	.align		4
        /*0020*/ 	.byte	0x02, 0x4c
        /*0022*/ 	.byte	0x01
	.zero		1


	//----- nvinfo : EIATTR_EXTERNS
	.align		4
        /*0024*/ 	.byte	0x04, 0x0f
        /*0026*/ 	.short	(.L_25 - .L_24)


	//   ....[0]....
	.align		4
.L_24:
        /*0028*/ 	.word	index@(__assertfail)


	//----- nvinfo : EIATTR_ANNOTATIONS
	.align		4
.L_25:
        /*002c*/ 	.byte	0x04, 0x55
        /*002e*/ 	.short	(.L_27 - .L_26)


	//   ....[0]....
.L_26:
        /*0030*/ 	.word	0x00000001
        /*0034*/ 	.byte	0x20, 0x0a, 0x00, 0x00, 0x01, 0x00, 0x00, 0x00, 0x30, 0x0a, 0x00, 0x00, 0x01, 0x00, 0x00, 0x00
        /* <DEDUP_REMOVED lines=1385> */
        /*56d4*/ 	.byte	0x80, 0x31, 0x02, 0x00, 0x01, 0x00, 0x00, 0x00, 0xa0, 0x31, 0x02, 0x00


	//----- nvinfo : EIATTR_MERCURY_ISA_VERSION
	.align		4
.L_27:
        /*56e0*/ 	.byte	0x03, 0x5f
        /*56e2*/ 	.short	0x0101


	//----- nvinfo : EIATTR_INT_WARP_WIDE_INSTR_OFFSETS
	.align		4
        /*56e4*/ 	.byte	0x04, 0x31
        /*56e6*/ 	.short	(.L_29 - .L_28)


	//   ....[0]....
.L_28:
        /*56e8*/ 	.word	0x000005a0


	//   ....[1]....
        /*56ec*/ 	.word	0x000005c0


	//   ....[2]....
        /*56f0*/ 	.word	0x00000720


	//----- nvinfo : EIATTR_COOP_GROUP_MASK_REGIDS
	.align		4
.L_29:
        /*56f4*/ 	.byte	0x04, 0x29
        /*56f6*/ 	.short	(.L_31 - .L_30)


	//   ....[0]....
.L_30:
        /*56f8*/ 	.word	0xffffffff


	//   ....[1]....
        /*56fc*/ 	.word	0xffffffff


	//   ....[2]....
        /*5700*/ 	.word	0xffffffff


	//   ....[3]....
        /*5704*/ 	.word	0xffffffff


	//   ....[4]....
        /*5708*/ 	.word	0xffffffff


	//   ....[5]....
        /*570c*/ 	.word	0xffffffff


	//----- nvinfo : EIATTR_COOP_GROUP_INSTR_OFFSETS
	.align		4
.L_31:
        /*5710*/ 	.byte	0x04, 0x28
        /*5712*/ 	.short	(.L_33 - .L_32)


	//   ....[0]....
.L_32:
        /*5714*/ 	.word	0x00000070


	//   ....[1]....
        /*5718*/ 	.word	0x00000080


	//   ....[2]....
        /*571c*/ 	.word	0x000001a0


	//   ....[3]....
        /*5720*/ 	.word	0x000003f0


	//   ....[4]....
        /*5724*/ 	.word	0x00000860


	//   ....[5]....
        /*5728*/ 	.word	0x00001430


	//----- nvinfo : EIATTR_REG_RECONFIG
	.align		4
.L_33:
        /*572c*/ 	.byte	0x01, 0x54
	.zero		2


	//----- nvinfo : EIATTR_SYSCALL_OFFSETS
	.align		4
        /*5730*/ 	.byte	0x04, 0x46
        /*5732*/ 	.short	(.L_35 - .L_34)


	//   ....[0]....
.L_34:
        /*5734*/ 	.word	0x000015e0


	//----- nvinfo : EIATTR_MBARRIER_INSTR_OFFSETS
	.align		4
.L_35:
        /*5738*/ 	.byte	0x04, 0x39
        /*573a*/ 	.short	(.L_37 - .L_36)


	//   ....[0]....
.L_36:
        /*573c*/ 	.word	0x00000320
        /*5740*/ 	.word	0x000000ff
        /*5744*/ 	.word	0x00000000
        /*5748*/ 	.short	0x0100
        /*574a*/ 	.byte	0x08
	.zero		1


	//   ....[1]....
        /*574c*/ 	.word	0x00000330
        /*5750*/ 	.word	0x000000ff
        /*5754*/ 	.word	0x00000028
        /*5758*/ 	.short	0x0100
        /*575a*/ 	.byte	0x08
	.zero		1


	//   ....[2]....
        /*575c*/ 	.word	0x00000340
        /*5760*/ 	.word	0x000000ff
        /*5764*/ 	.word	0x00000008
        /*5768*/ 	.short	0x0100
        /*576a*/ 	.byte	0x08
	.zero		1


	//   ....[3]....
        /*576c*/ 	.word	0x00000350
        /*5770*/ 	.word	0x000000ff
        /*5774*/ 	.word	0x00000030
        /*5778*/ 	.short	0x0100
        /*577a*/ 	.byte	0x08
	.zero		1


	//   ....[4]....
        /*577c*/ 	.word	0x00000360
        /*5780*/ 	.word	0x000000ff
        /*5784*/ 	.word	0x00000010
        /*5788*/ 	.short	0x0100
        /*578a*/ 	.byte	0x08
	.zero		1


	//   ....[5]....
        /*578c*/ 	.word	0x00000370
        /*5790*/ 	.word	0x000000ff
        /*5794*/ 	.word	0x00000038
        /*5798*/ 	.short	0x0100
        /*579a*/ 	.byte	0x08
	.zero		1


	//   ....[6]....
        /*579c*/ 	.word	0x00000380
        /*57a0*/ 	.word	0x000000ff
        /*57a4*/ 	.word	0x00000018
        /*57a8*/ 	.short	0x0100
        /*57aa*/ 	.byte	0x08
	.zero		1


	//   ....[7]....
        /*57ac*/ 	.word	0x00000390
        /*57b0*/ 	.word	0x000000ff
        /*57b4*/ 	.word	0x00000040
        /*57b8*/ 	.short	0x0100
        /*57ba*/ 	.byte	0x08
	.zero		1


	//   ....[8]....
        /*57bc*/ 	.word	0x000003a0
        /*57c0*/ 	.word	0x000000ff
        /*57c4*/ 	.word	0x00000020
        /*57c8*/ 	.short	0x0100
        /*57ca*/ 	.byte	0x08
	.zero		1


	//   ....[9]....
        /*57cc*/ 	.word	0x000003b0
        /*57d0*/ 	.word	0x000000ff
        /*57d4*/ 	.word	0x00000048
        /*57d8*/ 	.short	0x0100
        /*57da*/ 	.byte	0x08
	.zero		1


	//   ....[10]....
        /*57dc*/ 	.word	0x00000790
        /*57e0*/ 	.word	0x000000ff
        /*57e4*/ 	.word	0x00000060
        /*57e8*/ 	.short	0x0100
        /*57ea*/ 	.byte	0x06
	.zero		1


	//   ....[11]....
        /*57ec*/ 	.word	0x000007c0
        /*57f0*/ 	.word	0x000000ff
        /*57f4*/ 	.word	0x00000068
        /*57f8*/ 	.short	0x0100
        /*57fa*/ 	.byte	0x06
	.zero		1


	//   ....[12]....
        /*57fc*/ 	.word	0x000016c0
        /*5800*/ 	.word	0x00000004
        /*5804*/ 	.word	0x00000000
        /*5808*/ 	.short	0x010a
        /*580a*/ 	.byte	0x3f
	.zero		1


	//   ....[13]....
        /*580c*/ 	.word	0x00001700
        /*5810*/ 	.word	0x00000004
        /*5814*/ 	.word	0x00000000
        /*5818*/ 	.short	0x010a
        /*581a*/ 	.byte	0x3f
	.zero		1


	//   ....[14]....
        /*581c*/ 	.word	0x00008d40
        /*5820*/ 	.word	0x00000003
        /*5824*/ 	.word	0x00000000
        /*5828*/ 	.short	0x010a
        /*582a*/ 	.byte	0x3f
	.zero		1


	//   ....[15]....
        /*582c*/ 	.word	0x00008d80
        /*5830*/ 	.word	0x00000003
        /*5834*/ 	.word	0x00000000
        /*5838*/ 	.short	0x010a
        /*583a*/ 	.byte	0x3f
	.zero		1


	//   ....[16]....
        /*583c*/ 	.word	0x00010e40
        /*5840*/ 	.word	0x00000003
        /*5844*/ 	.word	0x00000000
        /*5848*/ 	.short	0x0101
        /*584a*/ 	.byte	0x3f
	.zero		1


	//   ....[17]....
        /*584c*/ 	.word	0x00011070
        /*5850*/ 	.word	0x00000000
        /*5854*/ 	.word	0x00000000
        /*5858*/ 	.short	0x0101
        /*585a*/ 	.byte	0x3f
	.zero		1


	//   ....[18]....
        /*585c*/ 	.word	0x00022c50
        /*5860*/ 	.word	0x0000000f
        /*5864*/ 	.word	0x00000028
        /*5868*/ 	.short	0x010a
        /*586a*/ 	.byte	0x3f
	.zero		1


	//   ....[19]....
        /*586c*/ 	.word	0x000230a0
        /*5870*/ 	.word	0x00000002
        /*5874*/ 	.word	0x00000068
        /*5878*/ 	.short	0x0101
        /*587a*/ 	.byte	0x3f
	.zero		1


	//   ....[20]....
        /*587c*/ 	.word	0x000238a0
        /*5880*/ 	.word	0x00000003
        /*5884*/ 	.word	0x00000000
        /*5888*/ 	.short	0x010a
        /*588a*/ 	.byte	0x3f
	.zero		1


	//   ....[21]....
        /*588c*/ 	.word	0x00023930
        /*5890*/ 	.word	0x00000003
        /*5894*/ 	.word	0x00000000
        /*5898*/ 	.short	0x010a
        /*589a*/ 	.byte	0x3f
	.zero		1


	//   ....[22]....
        /*589c*/ 	.word	0x000239c0
        /*58a0*/ 	.word	0x00000003
        /*58a4*/ 	.word	0x00000000
        /*58a8*/ 	.short	0x010a
        /*58aa*/ 	.byte	0x3f
	.zero		1


	//   ....[23]....
        /*58ac*/ 	.word	0x00023a50
        /*58b0*/ 	.word	0x00000003
        /*58b4*/ 	.word	0x00000000
        /*58b8*/ 	.short	0x010a
        /*58ba*/ 	.byte	0x3f
	.zero		1


	//   ....[24]....
        /*58bc*/ 	.word	0x00023ae0
        /*58c0*/ 	.word	0x00000003
        /*58c4*/ 	.word	0x00000000
        /*58c8*/ 	.short	0x010a
        /*58ca*/ 	.byte	0x3f
	.zero		1


	//   ....[25]....
        /*58cc*/ 	.word	0x00023b40
        /*58d0*/ 	.word	0x00000004
        /*58d4*/ 	.word	0x00000000
        /*58d8*/ 	.short	0x010a
        /*58da*/ 	.byte	0x3f
	.zero		1


	//   ....[26]....
        /*58dc*/ 	.word	0x00023b90
        /*58e0*/ 	.word	0x00000003
        /*58e4*/ 	.word	0x00000000
        /*58e8*/ 	.short	0x010a
        /*58ea*/ 	.byte	0x3f
	.zero		1


	//   ....[27]....
        /*58ec*/ 	.word	0x00023c60
        /*58f0*/ 	.word	0x0000000f
        /*58f4*/ 	.word	0x00000028
        /*58f8*/ 	.short	0x010a
        /*58fa*/ 	.byte	0x3f
	.zero		1


	//   ....[28]....
        /*58fc*/ 	.word	0x00023d30
        /*5900*/ 	.word	0x00000003
        /*5904*/ 	.word	0x00000000
        /*5908*/ 	.short	0x010a
        /*590a*/ 	.byte	0x3f
	.zero		1


	//   ....[29]....
        /*590c*/ 	.word	0x00023d80
        /*5910*/ 	.word	0x00000003
        /*5914*/ 	.word	0x00000000
        /*5918*/ 	.short	0x010a
        /*591a*/ 	.byte	0x3f
	.zero		1


	//   ....[30]....
        /*591c*/ 	.word	0x00023dd0
        /*5920*/ 	.word	0x00000003
        /*5924*/ 	.word	0x00000000
        /*5928*/ 	.short	0x010a
        /*592a*/ 	.byte	0x3f
	.zero		1


	//   ....[31]....
        /*592c*/ 	.word	0x00023e20
        /*5930*/ 	.word	0x00000003
        /*5934*/ 	.word	0x00000000
        /*5938*/ 	.short	0x010a
        /*593a*/ 	.byte	0x3f
	.zero		1


	//----- nvinfo : EIATTR_NUM_MBARRIERS
	.align		4
.L_37:
        /*593c*/ 	.byte	0x03, 0x38
        /*593e*/ 	.short	0x000c


	//----- nvinfo : EIATTR_EXIT_INSTR_OFFSETS
	.align		4
        /*5940*/ 	.byte	0x04, 0x1c
        /*5942*/ 	.short	(.L_39 - .L_38)


	//   ....[0]....
.L_38:
        /*5944*/ 	.word	0x00000ac0


	//   ....[1]....
        /*5948*/ 	.word	0x00001350


	//   ....[2]....
        /*594c*/ 	.word	0x000222c0


	//   ....[3]....
        /*5950*/ 	.word	0x000228e0


	//   ....[4]....
        /*5954*/ 	.word	0x00023b30


	//----- nvinfo : EIATTR_MAX_THREADS
	.align		4
.L_39:
        /*5958*/ 	.byte	0x04, 0x05
        /*595a*/ 	.short	(.L_41 - .L_40)
.L_40:
        /*595c*/ 	.word	0x00000180
        /*5960*/ 	.word	0x00000001
        /*5964*/ 	.word	0x00000001


	//----- nvinfo : EIATTR_CRS_STACK_SIZE
	.align		4
.L_41:
        /*5968*/ 	.byte	0x04, 0x1e
        /*596a*/ 	.short	(.L_43 - .L_42)
.L_42:
        /*596c*/ 	.word	0x00000000


	//----- nvinfo : EIATTR_CBANK_PARAM_SIZE
	.align		4
.L_43:
        /*5970*/ 	.byte	0x03, 0x19
        /*5972*/ 	.short	0x0470


	//----- nvinfo : EIATTR_PARAM_CBANK
	.align		4
        /*5974*/ 	.byte	0x04, 0x0a
        /*5976*/ 	.short	(.L_45 - .L_44)
	.align		4
.L_44:
        /*5978*/ 	.word	index@(.nv.constant0._ZN7cutlass13device_kernelINS_4gemm6kernel13GemmUniversalIN4cute5tupleIJiiiiEEENS1_10collective13CollectiveMmaINS1_34MainloopSm90TmaGmmaWarpSpecializedILi5ENS5_IJNS4_1CILi2EEENSA_ILi1EEESC_EEENS1_35KernelTmaWarpSpecializedCooperativeEEENS5_IJNSA_ILi256EEESG_NSA_ILi128EEEEEENS_6half_tENS5_IJlSC_lEEESJ_SK_NS4_8TiledMMAINS4_8MMA_AtomIJNS4_4SM904GMMA26MMA_64x256x16_F32F16F16_SSILNSO_5MajorE0ELSQ_0ELNSO_7ScaleInE1ELSR_1EEEEEENS4_6LayoutISD_NS5_IJSC_NSA_ILi0EEESV_EEEEENS5_IJNS4_10UnderscoreESY_SY_EEEEENS4_13SM90_TMA_LOADENS4_14ComposedLayoutINS4_7SwizzleILi3ELi4ELi3EEENS4_18smem_ptr_flag_bitsILi16EEENSU_INS5_IJNSA_ILi8EEENSA_ILi64EEEEEENS5_IJS18_SC_EEEEEEEvNS4_8identityENS4_23SM90_TMA_LOAD_MULTICASTES1C_vS1D_EENS_8epilogue10collective6detail29Sm90TmaWarpSpecializedAdapterINS1H_15DefaultEpilogueISJ_SK_SK_NS1G_6thread17LinearCombinationISJ_Li1EffLNS1L_9ScaleType4KindE0ELNS_15FloatRoundStyleE2ESJ_EENS1_15EpilogueDefaultEEEEEvvEEEEvNT_6ParamsE)
        /*597c*/ 	.short	0x0210
        /*597e*/ 	.short	0x0470


	//----- nvinfo : EIATTR_SW_WAR
	.align		4
.L_45:
        /*5980*/ 	.byte	0x04, 0x36
        /*5982*/ 	.short	(.L_47 - .L_46)
.L_46:
        /*5984*/ 	.word	0x00000008
.L_47:


//--------------------- .nv.callgraph             --------------------------
	.section	.nv.callgraph,"",@"SHT_CUDA_CALLGRAPH"
	.align	4
	.sectionentsize	8
	.align		4
        /*0000*/ 	.word	0x00000000
	.align		4
        /*0004*/ 	.word	0xffffffff
	.align		4
        /*0008*/ 	.word	index@(_ZN7cutlass13device_kernelINS_4gemm6kernel13GemmUniversalIN4cute5tupleIJiiiiEEENS1_10collective13CollectiveMmaINS1_34MainloopSm90TmaGmmaWarpSpecializedILi5ENS5_IJNS4_1CILi2EEENSA_ILi1EEESC_EEENS1_35KernelTmaWarpSpecializedCooperativeEEENS5_IJNSA_ILi256EEESG_NSA_ILi128EEEEEENS_6half_tENS5_IJlSC_lEEESJ_SK_NS4_8TiledMMAINS4_8MMA_AtomIJNS4_4SM904GMMA26MMA_64x256x16_F32F16F16_SSILNSO_5MajorE0ELSQ_0ELNSO_7ScaleInE1ELSR_1EEEEEENS4_6LayoutISD_NS5_IJSC_NSA_ILi0EEESV_EEEEENS5_IJNS4_10UnderscoreESY_SY_EEEEENS4_13SM90_TMA_LOADENS4_14ComposedLayoutINS4_7SwizzleILi3ELi4ELi3EEENS4_18smem_ptr_flag_bitsILi16EEENSU_INS5_IJNSA_ILi8EEENSA_ILi64EEEEEENS5_IJS18_SC_EEEEEEEvNS4_8identityENS4_23SM90_TMA_LOAD_MULTICASTES1C_vS1D_EENS_8epilogue10collective6detail29Sm90TmaWarpSpecializedAdapterINS1H_15DefaultEpilogueISJ_SK_SK_NS1G_6thread17LinearCombinationISJ_Li1EffLNS1L_9ScaleType4KindE0ELNS_15FloatRoundStyleE2ESJ_EENS1_15EpilogueDefaultEEEEEvvEEEEvNT_6ParamsE)
	.align		4
        /*000c*/ 	.word	index@(__assertfail)
	.align		4
        /*0010*/ 	.word	0x00000000
	.align		4
        /*0014*/ 	.word	0xfffffffe
	.align		4
        /*0018*/ 	.word	0x00000000
	.align		4
        /*001c*/ 	.word	0xfffffffd
	.align		4
        /*0020*/ 	.word	0x00000000
	.align		4
        /*0024*/ 	.word	0xfffffffc


//--------------------- .nv.constant4             --------------------------
	.section	.nv.constant4,"a",@progbits
	.align	8
	.align		8
.nv.constant4:
        /*0000*/ 	.dword	__assertfail
	.align		8
        /*0008*/ 	.dword	__unnamed_1
	.align		8
        /*0010*/ 	.dword	_ZN39_INTERNAL_4ac4ee1b_4_k_cu_07463731_40514cuda3std3__45__cpo5beginE
	.align		8
        /*0018*/ 	.dword	_ZN39_INTERNAL_4ac4ee1b_4_k_cu_07463731_40514cuda3std3__45__cpo3endE
	.align		8
        /*0020*/ 	.dword	_ZN39_INTERNAL_4ac4ee1b_4_k_cu_07463731_40514cuda3std3__45__cpo6cbeginE
	.align		8
        /*0028*/ 	.dword	_ZN39_INTERNAL_4ac4ee1b_4_k_cu_07463731_40514cuda3std3__45__cpo4cendE
	.align		8
        /*0030*/ 	.dword	_ZN39_INTERNAL_4ac4ee1b_4_k_cu_07463731_40514cuda3std3__441_GLOBAL__N__4ac4ee1b_4_k_cu_07463731_40516ignoreE
	.align		8
        /*0038*/ 	.dword	_ZN39_INTERNAL_4ac4ee1b_4_k_cu_07463731_40514cuda3std3__419piecewise_constructE
	.align		8
        /*0040*/ 	.dword	_ZN39_INTERNAL_4ac4ee1b_4_k_cu_07463731_40514cuda3std3__48in_placeE
	.align		8
        /*0048*/ 	.dword	_ZN39_INTERNAL_4ac4ee1b_4_k_cu_07463731_40514cuda3std6ranges3__45__cpo4swapE
	.align		8
        /*0050*/ 	.dword	_ZN39_INTERNAL_4ac4ee1b_4_k_cu_07463731_40514cuda3std6ranges3__45__cpo9iter_moveE
	.align		8
        /*0058*/ 	.dword	_ZN39_INTERNAL_4ac4ee1b_4_k_cu_07463731_40514cute7productE
	.align		8
        /*0060*/ 	.dword	_ZN39_INTERNAL_4ac4ee1b_4_k_cu_07463731_40514cute1_E
	.align		8
        /*0068*/ 	.dword	$str$22
	.align		8
        /*0070*/ 	.dword	$str$23


//--------------------- .text._ZN7cutlass13device_kernelINS_4gemm6kernel13GemmUniversalIN4cute5tupleIJiiiiEEENS1_10collective13CollectiveMmaINS1_34MainloopSm90TmaGmmaWarpSpecializedILi5ENS5_IJNS4_1CILi2EEENSA_ILi1EEESC_EEENS1_35KernelTmaWarpSpecializedCooperativeEEENS5_IJNSA_ILi256EEESG_NSA_ILi128EEEEEENS_6half_tENS5_IJlSC_lEEESJ_SK_NS4_8TiledMMAINS4_8MMA_AtomIJNS4_4SM904GMMA26MMA_64x256x16_F32F16F16_SSILNSO_5MajorE0ELSQ_0ELNSO_7ScaleInE1ELSR_1EEEEEENS4_6LayoutISD_NS5_IJSC_NSA_ILi0EEESV_EEEEENS5_IJNS4_10UnderscoreESY_SY_EEEEENS4_13SM90_TMA_LOADENS4_14ComposedLayoutINS4_7SwizzleILi3ELi4ELi3EEENS4_18smem_ptr_flag_bitsILi16EEENSU_INS5_IJNSA_ILi8EEENSA_ILi64EEEEEENS5_IJS18_SC_EEEEEEEvNS4_8identityENS4_23SM90_TMA_LOAD_MULTICASTES1C_vS1D_EENS_8epilogue10collective6detail29Sm90TmaWarpSpecializedAdapterINS1H_15DefaultEpilogueISJ_SK_SK_NS1G_6thread17LinearCombinationISJ_Li1EffLNS1L_9ScaleType4KindE0ELNS_15FloatRoundStyleE2ESJ_EENS1_15EpilogueDefaultEEEEEvvEEEEvNT_6ParamsE --------------------------
	.section	.text._ZN7cutlass13device_kernelINS_4gemm6kernel13GemmUniversalIN4cute5tupleIJiiiiEEENS1_10collective13CollectiveMmaINS1_34MainloopSm90TmaGmmaWarpSpecializedILi5ENS5_IJNS4_1CILi2EEENSA_ILi1EEESC_EEENS1_35KernelTmaWarpSpecializedCooperativeEEENS5_IJNSA_ILi256EEESG_NSA_ILi128EEEEEENS_6half_tENS5_IJlSC_lEEESJ_SK_NS4_8TiledMMAINS4_8MMA_AtomIJNS4_4SM904GMMA26MMA_64x256x16_F32F16F16_SSILNSO_5MajorE0ELSQ_0ELNSO_7ScaleInE1ELSR_1EEEEEENS4_6LayoutISD_NS5_IJSC_NSA_ILi0EEESV_EEEEENS5_IJNS4_10UnderscoreESY_SY_EEEEENS4_13SM90_TMA_LOADENS4_14ComposedLayoutINS4_7SwizzleILi3ELi4ELi3EEENS4_18smem_ptr_flag_bitsILi16EEENSU_INS5_IJNSA_ILi8EEENSA_ILi64EEEEEENS5_IJS18_SC_EEEEEEEvNS4_8identityENS4_23SM90_TMA_LOAD_MULTICASTES1C_vS1D_EENS_8epilogue10collective6detail29Sm90TmaWarpSpecializedAdapterINS1H_15DefaultEpilogueISJ_SK_SK_NS1G_6thread17LinearCombinationISJ_Li1EffLNS1L_9ScaleType4KindE0ELNS_15FloatRoundStyleE2ESJ_EENS1_15EpilogueDefaultEEEEEvvEEEEvNT_6ParamsE,"ax",@progbits
	.align	128
.text._ZN7cutlass13device_kernelINS_4gemm6kernel13GemmUniversalIN4cute5tupleIJiiiiEEENS1_10collective13CollectiveMmaINS1_34MainloopSm90TmaGmmaWarpSpecializedILi5ENS5_IJNS4_1CILi2EEENSA_ILi1EEESC_EEENS1_35KernelTmaWarpSpecializedCooperativeEEENS5_IJNSA_ILi256EEESG_NSA_ILi128EEEEEENS_6half_tENS5_IJlSC_lEEESJ_SK_NS4_8TiledMMAINS4_8MMA_AtomIJNS4_4SM904GMMA26MMA_64x256x16_F32F16F16_SSILNSO_5MajorE0ELSQ_0ELNSO_7ScaleInE1ELSR_1EEEEEENS4_6LayoutISD_NS5_IJSC_NSA_ILi0EEESV_EEEEENS5_IJNS4_10UnderscoreESY_SY_EEEEENS4_13SM90_TMA_LOADENS4_14ComposedLayoutINS4_7SwizzleILi3ELi4ELi3EEENS4_18smem_ptr_flag_bitsILi16EEENSU_INS5_IJNSA_ILi8EEENSA_ILi64EEEEEENS5_IJS18_SC_EEEEEEEvNS4_8identityENS4_23SM90_TMA_LOAD_MULTICASTES1C_vS1D_EENS_8epilogue10collective6detail29Sm90TmaWarpSpecializedAdapterINS1H_15DefaultEpilogueISJ_SK_SK_NS1G_6thread17LinearCombinationISJ_Li1EffLNS1L_9ScaleType4KindE0ELNS_15FloatRoundStyleE2ESJ_EENS1_15EpilogueDefaultEEEEEvvEEEEvNT_6ParamsE:
        .type           _ZN7cutlass13device_kernelINS_4gemm6kernel13GemmUniversalIN4cute5tupleIJiiiiEEENS1_10collective13CollectiveMmaINS1_34MainloopSm90TmaGmmaWarpSpecializedILi5ENS5_IJNS4_1CILi2EEENSA_ILi1EEESC_EEENS1_35KernelTmaWarpSpecializedCooperativeEEENS5_IJNSA_ILi256EEESG_NSA_ILi128EEEEEENS_6half_tENS5_IJlSC_lEEESJ_SK_NS4_8TiledMMAINS4_8MMA_AtomIJNS4_4SM904GMMA26MMA_64x256x16_F32F16F16_SSILNSO_5MajorE0ELSQ_0ELNSO_7ScaleInE1ELSR_1EEEEEENS4_6LayoutISD_NS5_IJSC_NSA_ILi0EEESV_EEEEENS5_IJNS4_10UnderscoreESY_SY_EEEEENS4_13SM90_TMA_LOADENS4_14ComposedLayoutINS4_7SwizzleILi3ELi4ELi3EEENS4_18smem_ptr_flag_bitsILi16EEENSU_INS5_IJNSA_ILi8EEENSA_ILi64EEEEEENS5_IJS18_SC_EEEEEEEvNS4_8identityENS4_23SM90_TMA_LOAD_MULTICASTES1C_vS1D_EENS_8epilogue10collective6detail29Sm90TmaWarpSpecializedAdapterINS1H_15DefaultEpilogueISJ_SK_SK_NS1G_6thread17LinearCombinationISJ_Li1EffLNS1L_9ScaleType4KindE0ELNS_15FloatRoundStyleE2ESJ_EENS1_15EpilogueDefaultEEEEEvvEEEEvNT_6ParamsE,@function
        .size           _ZN7cutlass13device_kernelINS_4gemm6kernel13GemmUniversalIN4cute5tupleIJiiiiEEENS1_10collective13CollectiveMmaINS1_34MainloopSm90TmaGmmaWarpSpecializedILi5ENS5_IJNS4_1CILi2EEENSA_ILi1EEESC_EEENS1_35KernelTmaWarpSpecializedCooperativeEEENS5_IJNSA_ILi256EEESG_NSA_ILi128EEEEEENS_6half_tENS5_IJlSC_lEEESJ_SK_NS4_8TiledMMAINS4_8MMA_AtomIJNS4_4SM904GMMA26MMA_64x256x16_F32F16F16_SSILNSO_5MajorE0ELSQ_0ELNSO_7ScaleInE1ELSR_1EEEEEENS4_6LayoutISD_NS5_IJSC_NSA_ILi0EEESV_EEEEENS5_IJNS4_10UnderscoreESY_SY_EEEEENS4_13SM90_TMA_LOADENS4_14ComposedLayoutINS4_7SwizzleILi3ELi4ELi3EEENS4_18smem_ptr_flag_bitsILi16EEENSU_INS5_IJNSA_ILi8EEENSA_ILi64EEEEEENS5_IJS18_SC_EEEEEEEvNS4_8identityENS4_23SM90_TMA_LOAD_MULTICASTES1C_vS1D_EENS_8epilogue10collective6detail29Sm90TmaWarpSpecializedAdapterINS1H_15DefaultEpilogueISJ_SK_SK_NS1G_6thread17LinearCombinationISJ_Li1EffLNS1L_9ScaleType4KindE0ELNS_15FloatRoundStyleE2ESJ_EENS1_15EpilogueDefaultEEEEEvvEEEEvNT_6ParamsE,(.L_x_583 - _ZN7cutlass13device_kernelINS_4gemm6kernel13GemmUniversalIN4cute5tupleIJiiiiEEENS1_10collective13CollectiveMmaINS1_34MainloopSm90TmaGmmaWarpSpecializedILi5ENS5_IJNS4_1CILi2EEENSA_ILi1EEESC_EEENS1_35KernelTmaWarpSpecializedCooperativeEEENS5_IJNSA_ILi256EEESG_NSA_ILi128EEEEEENS_6half_tENS5_IJlSC_lEEESJ_SK_NS4_8TiledMMAINS4_8MMA_AtomIJNS4_4SM904GMMA26MMA_64x256x16_F32F16F16_SSILNSO_5MajorE0ELSQ_0ELNSO_7ScaleInE1ELSR_1EEEEEENS4_6LayoutISD_NS5_IJSC_NSA_ILi0EEESV_EEEEENS5_IJNS4_10UnderscoreESY_SY_EEEEENS4_13SM90_TMA_LOADENS4_14ComposedLayoutINS4_7SwizzleILi3ELi4ELi3EEENS4_18smem_ptr_flag_bitsILi16EEENSU_INS5_IJNSA_ILi8EEENSA_ILi64EEEEEENS5_IJS18_SC_EEEEEEEvNS4_8identityENS4_23SM90_TMA_LOAD_MULTICASTES1C_vS1D_EENS_8epilogue10collective6detail29Sm90TmaWarpSpecializedAdapterINS1H_15DefaultEpilogueISJ_SK_SK_NS1G_6thread17LinearCombinationISJ_Li1EffLNS1L_9ScaleType4KindE0ELNS_15FloatRoundStyleE2ESJ_EENS1_15EpilogueDefaultEEEEEvvEEEEvNT_6ParamsE)
        .other          _ZN7cutlass13device_kernelINS_4gemm6kernel13GemmUniversalIN4cute5tupleIJiiiiEEENS1_10collective13CollectiveMmaINS1_34MainloopSm90TmaGmmaWarpSpecializedILi5ENS5_IJNS4_1CILi2EEENSA_ILi1EEESC_EEENS1_35KernelTmaWarpSpecializedCooperativeEEENS5_IJNSA_ILi256EEESG_NSA_ILi128EEEEEENS_6half_tENS5_IJlSC_lEEESJ_SK_NS4_8TiledMMAINS4_8MMA_AtomIJNS4_4SM904GMMA26MMA_64x256x16_F32F16F16_SSILNSO_5MajorE0ELSQ_0ELNSO_7ScaleInE1ELSR_1EEEEEENS4_6LayoutISD_NS5_IJSC_NSA_ILi0EEESV_EEEEENS5_IJNS4_10UnderscoreESY_SY_EEEEENS4_13SM90_TMA_LOADENS4_14ComposedLayoutINS4_7SwizzleILi3ELi4ELi3EEENS4_18smem_ptr_flag_bitsILi16EEENSU_INS5_IJNSA_ILi8EEENSA_ILi64EEEEEENS5_IJS18_SC_EEEEEEEvNS4_8identityENS4_23SM90_TMA_LOAD_MULTICASTES1C_vS1D_EENS_8epilogue10collective6detail29Sm90TmaWarpSpecializedAdapterINS1H_15DefaultEpilogueISJ_SK_SK_NS1G_6thread17LinearCombinationISJ_Li1EffLNS1L_9ScaleType4KindE0ELNS_15FloatRoundStyleE2ESJ_EENS1_15EpilogueDefaultEEEEEvvEEEEvNT_6ParamsE,@"STO_CUDA_ENTRY STV_DEFAULT"
_ZN7cutlass13device_kernelINS_4gemm6kernel13GemmUniversalIN4cute5tupleIJiiiiEEENS1_10collective13CollectiveMmaINS1_34MainloopSm90TmaGmmaWarpSpecializedILi5ENS5_IJNS4_1CILi2EEENSA_ILi1EEESC_EEENS1_35KernelTmaWarpSpecializedCooperativeEEENS5_IJNSA_ILi256EEESG_NSA_ILi128EEEEEENS_6half_tENS5_IJlSC_lEEESJ_SK_NS4_8TiledMMAINS4_8MMA_AtomIJNS4_4SM904GMMA26MMA_64x256x16_F32F16F16_SSILNSO_5MajorE0ELSQ_0ELNSO_7ScaleInE1ELSR_1EEEEEENS4_6LayoutISD_NS5_IJSC_NSA_ILi0EEESV_EEEEENS5_IJNS4_10UnderscoreESY_SY_EEEEENS4_13SM90_TMA_LOADENS4_14ComposedLayoutINS4_7SwizzleILi3ELi4ELi3EEENS4_18smem_ptr_flag_bitsILi16EEENSU_INS5_IJNSA_ILi8EEENSA_ILi64EEEEEENS5_IJS18_SC_EEEEEEEvNS4_8identityENS4_23SM90_TMA_LOAD_MULTICASTES1C_vS1D_EENS_8epilogue10collective6detail29Sm90TmaWarpSpecializedAdapterINS1H_15DefaultEpilogueISJ_SK_SK_NS1G_6thread17LinearCombinationISJ_Li1EffLNS1L_9ScaleType4KindE0ELNS_15FloatRoundStyleE2ESJ_EENS1_15EpilogueDefaultEEEEEvvEEEEvNT_6ParamsE:
[----:B------:R-:W0:Y:S02]  /*0000*/  LDC R1, c[0x0][0x28] ;  /* 0x00000a00ff017b82 */ /* 0x000e240000000800 */
[----:B0-----:R-:W-:Y:S01]  /*0010*/  VIADD R1, R1, 0xfffff308 ;  /* 0xfffff30801017836 */ /* 0x001fe20000000000 */
[----:B------:R-:W0:Y:S01]  /*0020*/  S2R R4, SR_TID.X ;  /* 0x0000000000047919 */ /* 0x000e220000002100 */
[----:B------:R-:W-:Y:S01]  /*0030*/  ELECT P0, URZ, PT ;  /* 0x00000000003f782f */ /* 0x000fe20003800000 */
[----:B------:R-:W-:Y:S01]  /*0040*/  BSSY B0, `(.L_x_0) ;  /* 0x0000015000007945 */ /* 0x000fe20003800000 */
[--C-:B0-----:R-:W-:Y:S02]  /*0050*/  SHF.R.U32.HI R0, RZ, 0x5, R4.reuse ;  /* 0x00000005ff007819 */ /* 0x101fe40000011604 */
[----:B------:R-:W-:-:S03]  /*0060*/  SHF.R.U32.HI R2, RZ, 0x7, R4 ;  /* 0x00000007ff027819 */ /* 0x000fc60000011604 */
[----:B------:R-:W0:Y:S04]  /*0070*/  SHFL.IDX PT, R3, R0, RZ, 0x1f ;  /* 0x00001fff00037589 */ /* 0x000e2800000e0000 */
[----:B------:R-:W1:Y:S01]  /*0080*/  SHFL.IDX PT, R2, R2, RZ, 0x1f ;  /* 0x00001fff02027589 */ /* 0x000e6200000e0000 */
[----:B0-----:R-:W-:Y:S02]  /*0090*/  R2UR UR9, R3 ;  /* 0x00000000030972ca */ /* 0x001fe400000e0000 */
[----:B-1----:R-:W-:-:S11]  /*00a0*/  R2UR UR5, R2 ;  /* 0x00000000020572ca */ /* 0x002fd600000e0000 */
[----:B------:R-:W-:Y:S02]  /*00b0*/  USHF.R.S32.HI UR4, URZ, 0x1f, UR9 ;  /* 0x0000001f3f047899 */ /* 0x000fe40008011409 */
[----:B------:R-:W-:Y:S02]  /*00c0*/  ISETP.NE.OR P0, PT, RZ, UR9, !P0 ;  /* 0x00000009ff007c0c */ /* 0x000fe4000c705670 */
[----:B------:R-:W-:-:S04]  /*00d0*/  ULEA.HI UR4, UR4, UR9, URZ, 0x2 ;  /* 0x0000000904047291 */ /* 0x000fc8000f8f103f */
[----:B------:R-:W-:-:S04]  /*00e0*/  ULOP3.LUT UR4, UR4, 0xfffffffc, URZ, 0xc0, !UPT ;  /* 0xfffffffc04047892 */ /* 0x000fc8000f8ec03f */
[----:B------:R-:W-:-:S03]  /*00f0*/  UIADD3 UR9, UR9, -UR4, URZ ;  /* 0x8000000409097290 */ /* 0x000fc6000fffe03f */
[----:B------:R-:W-:Y:S09]  /*0100*/  @P0 BRA `(.L_x_1) ;  /* 0x0000000000200947 */ /* 0x000ff20003800000 */
[----:B------:R-:W-:Y:S02]  /*0110*/  ULDC.64 UR6, c[0x0][0x198] ;  /* 0x0000660000067ab9 */ /* 0x000fe40000000a00 */
[----:B------:R-:W-:Y:S02]  /*0120*/  UIADD3 UR10, UP0, UR6, 0xf0, URZ ;  /* 0x000000f0060a7890 */ /* 0x000fe4000ff1e03f */
[----:B------:R-:W-:Y:S02]  /*0130*/  UIADD3 UR6, UP1, UR6, 0x1f0, URZ ;  /* 0x000001f006067890 */ /* 0x000fe4000ff3e03f */
[----:B------:R-:W-:Y:S02]  /*0140*/  UIADD3.X UR11, URZ, UR7, URZ, UP0, !UPT ;  /* 0x000000073f0b7290 */ /* 0x000fe400087fe43f */
[----:B------:R-:W-:-:S07]  /*0150*/  UIADD3.X UR7, URZ, UR7, URZ, UP1, !UPT ;  /* 0x000000073f077290 */ /* 0x000fce0008ffe43f */
[----:B------:R0:W-:Y:S02]  /*0160*/  UTMACCTL.PF [UR10] ;  /* 0x000000000a0079b9 */ /* 0x0001e40008040000 */
[----:B------:R0:W-:Y:S02]  /*0170*/  UTMACCTL.PF [UR6] ;  /* 0x00000000060079b9 */ /* 0x0001e40008040000 */
[----:B0-----:R-:W-:Y:S01]  /*0180*/  NOP ;  /* 0x0000000000007918 */ /* 0x001fe20000000000 */
.L_x_1:
[----:B------:R-:W-:Y:S05]  /*0190*/  BSYNC B0 ;  /* 0x0000000000007941 */ /* 0x000fea0003800000 */
.L_x_0:
[----:B------:R-:W0:Y:S01]  /*01a0*/  SHFL.IDX PT, R2, R0, RZ, 0x1f ;  /* 0x00001fff00027589 */ /* 0x000e2200000e0000 */
[----:B------:R-:W-:Y:S01]  /*01b0*/  UISETP.NE.AND UP0, UPT, UR9, 0x3, UPT ;  /* 0x000000030900788c */ /* 0x000fe2000bf05270 */
[----:B------:R-:W-:Y:S01]  /*01c0*/  ISETP.NE.AND P1, PT, RZ, UR5, PT ;  /* 0x00000005ff007c0c */ /* 0x000fe2000bf25270 */
[----:B------:R-:W-:Y:S02]  /*01d0*/  UIADD3 UR16, UR5, -0x1, URZ ;  /* 0xffffffff05107890 */ /* 0x000fe4000fffe03f */
[----:B------:R-:W-:Y:S02]  /*01e0*/  UISETP.EQ.OR UP0, UPT, UR9, URZ, !UP0 ;  /* 0x0000003f0900728c */ /* 0x000fe4000c702670 */
[----:B------:R-:W-:Y:S02]  /*01f0*/  UISETP.GE.U32.AND UP1, UPT, UR16, 0x2, UPT ;  /* 0x000000021000788c */ /* 0x000fe4000bf26070 */
[----:B------:R-:W-:-:S04]  /*0200*/  UISETP.EQ.AND UP0, UPT, UR5, URZ, UP0 ;  /* 0x0000003f0500728c */ /* 0x000fc80008702270 */
[----:B------:R-:W-:-:S04]  /*0210*/  USEL UR38, URZ, 0x1, !UP0 ;  /* 0x000000013f267887 */ /* 0x000fc8000c000000 */
[----:B------:R-:W-:Y:S01]  /*0220*/  USEL UR38, UR38, 0x2, UP1 ;  /* 0x0000000226267887 */ /* 0x000fe20008800000 */
[----:B0-----:R-:W-:-:S13]  /*0230*/  ISETP.NE.AND P0, PT, R2, RZ, PT ;  /* 0x000000ff0200720c */ /* 0x001fda0003f05270 */
[----:B------:R-:W-:Y:S05]  /*0240*/  @P0 BRA `(.L_x_2) ;  /* 0x0000000000600947 */ /* 0x000fea0003800000 */
[----:B------:R-:W0:Y:S01]  /*0250*/  S2UR UR8, SR_CgaCtaId ;  /* 0x00000000000879c3 */ /* 0x000e220000008800 */
[----:B------:R-:W-:Y:S01]  /*0260*/  UMOV UR4, 0x400 ;  /* 0x0000040000047882 */ /* 0x000fe20000000000 */
[----:B------:R-:W-:Y:S01]  /*0270*/  UMOV UR5, 0x1 ;  /* 0x0000000100057882 */ /* 0x000fe20000000000 */
[----:B------:R-:W-:Y:S01]  /*0280*/  UMOV UR6, 0x4 ;  /* 0x0000000400067882 */ /* 0x000fe20000000000 */
[----:B------:R-:W-:Y:S01]  /*0290*/  ELECT P0, URZ, PT ;  /* 0x00000000003f782f */ /* 0x000fe20003800000 */
[----:B------:R-:W-:-:S04]  /*02a0*/  UIADD3 UR6, -UR6, 0x100000, URZ ;  /* 0x0010000006067890 */ /* 0x000fc8000fffe13f */
[----:B------:R-:W-:Y:S02]  /*02b0*/  USHF.L.U32 UR7, UR6, 0xb, URZ ;  /* 0x0000000b06077899 */ /* 0x000fe4000800063f */
[----:B------:R-:W-:Y:S02]  /*02c0*/  USHF.L.U32 UR6, UR6, 0x1, URZ ;  /* 0x0000000106067899 */ /* 0x000fe4000800063f */
[----:B0-----:R-:W-:Y:S02]  /*02d0*/  ULEA UR8, UR8, UR4, 0x18 ;  /* 0x0000000408087291 */ /* 0x001fe4000f8ec03f */
[----:B------:R-:W-:-:S04]  /*02e0*/  UIADD3 UR4, -UR5, 0x100000, URZ ;  /* 0x0010000005047890 */ /* 0x000fc8000fffe13f */
[----:B------:R-:W-:Y:S02]  /*02f0*/  USHF.L.U32 UR5, UR4, 0xb, URZ ;  /* 0x0000000b04057899 */ /* 0x000fe4000800063f */
[----:B------:R-:W-:Y:S01]  /*0300*/  USHF.L.U32 UR4, UR4, 0x1, URZ ;  /* 0x0000000104047899 */ /* 0x000fe2000800063f */
[----:B------:R-:W0:Y:S11]  /*0310*/  FENCE.VIEW.ASYNC.S ;  /* 0x00000000000073c6 */ /* 0x000e360000000000 */
[----:B0-----:R0:W1:Y:S01]  /*0320*/  SYNCS.EXCH.64 URZ, [UR8], UR4 ;  /* 0x00000004083f75b2 */ /* 0x0010620008000100 */
[----:B------:R0:W2:Y:S01]  /*0330*/  SYNCS.EXCH.64 URZ, [UR8+0x28], UR6 ;  /* 0x00002806083f75b2 */ /* 0x0000a20008000100 */
[----:B------:R0:W3:Y:S01]  /*0340*/  SYNCS.EXCH.64 URZ, [UR8+0x8], UR4 ;  /* 0x00000804083f75b2 */ /* 0x0000e20008000100 */
[----:B------:R0:W4:Y:S01]  /*0350*/  SYNCS.EXCH.64 URZ, [UR8+0x30], UR6 ;  /* 0x00003006083f75b2 */ /* 0x0001220008000100 */
[----:B------:R0:W0:Y:S01]  /*0360*/  SYNCS.EXCH.64 URZ, [UR8+0x10], UR4 ;  /* 0x00001004083f75b2 */ /* 0x0000220008000100 */
[----:B------:R0:W0:Y:S01]  /*0370*/  SYNCS.EXCH.64 URZ, [UR8+0x38], UR6 ;  /* 0x00003806083f75b2 */ /* 0x0000220008000100 */
[----:B------:R0:W0:Y:S01]  /*0380*/  SYNCS.EXCH.64 URZ, [UR8+0x18], UR4 ;  /* 0x00001804083f75b2 */ /* 0x0000220008000100 */
[----:B------:R0:W0:Y:S01]  /*0390*/  SYNCS.EXCH.64 URZ, [UR8+0x40], UR6 ;  /* 0x00004006083f75b2 */ /* 0x0000220008000100 */
[----:B------:R0:W0:Y:S01]  /*03a0*/  SYNCS.EXCH.64 URZ, [UR8+0x20], UR4 ;  /* 0x00002004083f75b2 */ /* 0x0000220008000100 */
[----:B------:R0:W0:Y:S01]  /*03b0*/  SYNCS.EXCH.64 URZ, [UR8+0x48], UR6 ;  /* 0x00004806083f75b2 */ /* 0x0000220008000100 */
[----:B------:R-:W-:Y:S01]  /*03c0*/  NOP ;  /* 0x0000000000007918 */ /* 0x000fe20000000000 */
.L_x_2:
[----:B------:R-:W5:Y:S01]  /*03d0*/  S2UR UR13, SR_CTAID.X ;  /* 0x00000000000d79c3 */ /* 0x000f620000002500 */
[----:B------:R-:W-:Y:S01]  /*03e0*/  SHF.R.S32.HI R3, RZ, 0x1f, R4 ;  /* 0x0000001fff037819 */ /* 0x000fe20000011404 */
[----:B------:R5:W1:Y:S01]  /*03f0*/  SHFL.IDX PT, R6, R0, RZ, 0x1f ;  /* 0x00001fff00067589 */ /* 0x000a6200000e0000 */
[----:B0-----:R-:W-:Y:S01]  /*0400*/  ULDC UR4, c[0x0][0x150] ;  /* 0x0000540000047ab9 */ /* 0x001fe20000000800 */
[----:B------:R-:W-:Y:S02]  /*0410*/  ELECT P0, URZ, PT ;  /* 0x00000000003f782f */ /* 0x000fe40003800000 */
[----:B------:R-:W-:Y:S01]  /*0420*/  LEA.HI R3, R3, R4, RZ, 0x7 ;  /* 0x0000000403037211 */ /* 0x000fe200078f38ff */
[----:B------:R-:W-:Y:S01]  /*0430*/  ULDC UR5, c[0x0][0x154] ;  /* 0x0000550000057ab9 */ /* 0x000fe20000000800 */
[----:B------:R-:W-:Y:S01]  /*0440*/  SHF.R.S32.HI R7, RZ, 0x1f, R2 ;  /* 0x0000001fff077819 */ /* 0x000fe20000011402 */
[----:B------:R-:W0:Y:S01]  /*0450*/  S2UR UR10, SR_CTAID.Y ;  /* 0x00000000000a79c3 */ /* 0x000e220000002600 */
[----:B------:R-:W-:Y:S01]  /*0460*/  LOP3.LUT R3, R3, 0xffffff80, RZ, 0xc0, !PT ;  /* 0xffffff8003037812 */ /* 0x000fe200078ec0ff */
[----:B------:R-:W-:Y:S01]  /*0470*/  ULDC UR8, c[0x0][0x144] ;  /* 0x0000510000087ab9 */ /* 0x000fe20000000800 */
[----:B------:R-:W-:Y:S01]  /*0480*/  LEA.HI R7, R7, R2, RZ, 0x2 ;  /* 0x0000000207077211 */ /* 0x000fe200078f10ff */
[----:B------:R-:W-:Y:S01]  /*0490*/  NOP ;  /* 0x0000000000007918 */ /* 0x000fe20000000000 */
[----:B------:R-:W-:Y:S01]  /*04a0*/  NOP ;  /* 0x0000000000007918 */ /* 0x000fe20000000000 */
[----:B------:R-:W-:Y:S01]  /*04b0*/  IMAD.IADD R3, R4, 0x1, -R3 ;  /* 0x0000000104037824 */ /* 0x000fe200078e0a03 */
[----:B------:R-:W-:Y:S01]  /*04c0*/  LOP3.LUT R7, R7, 0x3ffffffc, RZ, 0xc0, !PT ;  /* 0x3ffffffc07077812 */ /* 0x000fe200078ec0ff */
[----:B------:R-:W-:Y:S01]  /*04d0*/  ULDC UR11, c[0x0][0x148] ;  /* 0x00005200000b7ab9 */ /* 0x000fe20000000800 */
[----:B------:R-:W-:-:S02]  /*04e0*/  IMAD.MOV.U32 R17, RZ, RZ, 0x1 ;  /* 0x00000001ff117424 */ /* 0x000fc400078e00ff */
[----:B------:R-:W-:Y:S01]  /*04f0*/  SHF.R.S32.HI R4, RZ, 0x1f, R3 ;  /* 0x0000001fff047819 */ /* 0x000fe20000011403 */
[----:B------:R-:W-:-:S03]  /*0500*/  IMAD.IADD R2, R2, 0x1, -R7 ;  /* 0x0000000102027824 */ /* 0x000fc600078e0a07 */
[----:B------:R-:W-:Y:S02]  /*0510*/  LEA.HI R4, R4, R3, RZ, 0x3 ;  /* 0x0000000304047211 */ /* 0x000fe400078f18ff */
[----:B-----5:R-:W-:Y:S02]  /*0520*/  I2FP.F32.U32 R5, UR13 ;  /* 0x0000000d00057c45 */ /* 0x020fe40008201000 */
[--C-:B------:R-:W-:Y:S02]  /*0530*/  SHF.R.S32.HI R0, RZ, 0x3, R4.reuse ;  /* 0x00000003ff007819 */ /* 0x100fe40000011404 */
[----:B-1----:R-:W-:Y:S01]  /*0540*/  ISETP.NE.OR P0, PT, R6, RZ, !P0 ;  /* 0x000000ff0600720c */ /* 0x002fe20004705670 */
[----:B------:R-:W-:Y:S01]  /*0550*/  FMUL R8, R5, UR4 ;  /* 0x0000000405087c20 */ /* 0x000fe20008400000 */
[----:B------:R-:W-:-:S04]  /*0560*/  SHF.R.S32.HI R5, RZ, 0x1f, R4 ;  /* 0x0000001fff057819 */ /* 0x000fc80000011404 */
[----:B------:R-:W-:Y:S01]  /*0570*/  LEA.HI R5, R5, R0, RZ, 0x2 ;  /* 0x0000000005057211 */ /* 0x000fe200078f10ff */
[----:B------:R-:W1:Y:S03]  /*0580*/  F2I.U32.TRUNC.NTZ R8, R8 ;  /* 0x0000000800087305 */ /* 0x000e66000020f000 */
[----:B------:R-:W-:-:S03]  /*0590*/  LOP3.LUT R5, R5, 0xfffffffc, RZ, 0xc0, !PT ;  /* 0xfffffffc05057812 */ /* 0x000fc600078ec0ff */
[----:B------:R-:W-:Y:S01]  /*05a0*/  VOTEU.ALL UP0, P0 ;  /* 0x00000000003f7886 */ /* 0x000fe20000000000 */
[----:B------:R-:W-:Y:S01]  /*05b0*/  IADD3 R5, R0, -R5, RZ ;  /* 0x8000000500057210 */ /* 0x000fe20007ffe0ff */
[----:B------:R-:W-:Y:S01]  /*05c0*/  VOTEU.ALL UP1, P0 ;  /* 0x00000000003f7886 */ /* 0x000fe20000020000 */
[----:B0-----:R-:W-:Y:S02]  /*05d0*/  I2FP.F32.U32 R0, UR10 ;  /* 0x0000000a00007c45 */ /* 0x001fe40008201000 */
[----:B------:R-:W0:Y:S01]  /*05e0*/  @!UP0 S2UR UR7, SR_CgaCtaId ;  /* 0x00000000000789c3 */ /* 0x000e220000008800 */
[----:B------:R-:W-:Y:S01]  /*05f0*/  IMAD R2, R2, 0x4, R5 ;  /* 0x0000000402027824 */ /* 0x000fe200078e0205 */
[----:B------:R-:W-:Y:S01]  /*0600*/  @!UP0 UMOV UR6, 0x400 ;  /* 0x0000040000068882 */ /* 0x000fe20000000000 */
[----:B------:R-:W-:Y:S01]  /*0610*/  FMUL R4, R0, UR5 ;  /* 0x0000000500047c20 */ /* 0x000fe20008400000 */
[----:B-1----:R-:W-:Y:S02]  /*0620*/  R2UR UR4, R8 ;  /* 0x00000000080472ca */ /* 0x002fe400000e0000 */
[----:B------:R-:W-:-:S03]  /*0630*/  LEA.HI R0, R2, R2, RZ, 0x1 ;  /* 0x0000000202007211 */ /* 0x000fc600078f08ff */
[----:B------:R-:W1:Y:S01]  /*0640*/  F2I.U32.TRUNC.NTZ R4, R4 ;  /* 0x0000000400047305 */ /* 0x000e62000020f000 */
[----:B------:R-:W-:-:S04]  /*0650*/  LOP3.LUT R5, R0, 0xfffffffe, RZ, 0xc0, !PT ;  /* 0xfffffffe00057812 */ /* 0x000fc800078ec0ff */
[----:B------:R-:W-:-:S03]  /*0660*/  IADD3 R5, R2, -R5, RZ ;  /* 0x8000000502057210 */ /* 0x000fc60007ffe0ff */
[----:B------:R-:W-:-:S04]  /*0670*/  UIADD3 UR4, -UR4, URZ, URZ ;  /* 0x0000003f04047290 */ /* 0x000fc8000fffe13f */
[----:B------:R-:W-:Y:S01]  /*0680*/  UIMAD UR8, UR8, UR4, UR13 ;  /* 0x00000004080872a4 */ /* 0x000fe2000f8e020d */
[----:B-1----:R-:W-:Y:S02]  /*0690*/  R2UR UR12, R4 ;  /* 0x00000000040c72ca */ /* 0x002fe400000e0000 */
[----:B------:R-:W-:Y:S01]  /*06a0*/  UMOV UR4, 0x20 ;  /* 0x0000002000047882 */ /* 0x000fe20000000000 */
[----:B------:R-:W1:Y:S02]  /*06b0*/  LDC R4, c[0x0][0x140] ;  /* 0x00005000ff047b82 */ /* 0x000e640000000800 */
[----:B------:R-:W-:Y:S01]  /*06c0*/  ISETP.NE.AND P3, PT, R5, UR8, PT ;  /* 0x0000000805007c0c */ /* 0x000fe2000bf65270 */
[----:B------:R-:W-:-:S04]  /*06d0*/  @!UP0 UIADD3 UR4, -UR4, 0x100000, URZ ;  /* 0x0010000004048890 */ /* 0x000fc8000fffe13f */
[----:B------:R-:W-:Y:S02]  /*06e0*/  @!UP0 USHF.L.U32 UR5, UR4, 0xb, URZ ;  /* 0x0000000b04058899 */ /* 0x000fe4000800063f */
[----:B------:R-:W-:Y:S01]  /*06f0*/  @!UP0 USHF.L.U32 UR4, UR4, 0x1, URZ ;  /* 0x0000000104048899 */ /* 0x000fe2000800063f */
[C---:B------:R-:W-:Y:S01]  /*0700*/  IMAD.SHL.U32 R5, R2.reuse, 0x4, RZ ;  /* 0x0000000402057824 */ /* 0x040fe200078e00ff */
[----:B0-----:R-:W-:Y:S01]  /*0710*/  @!UP0 ULEA UR6, UR7, UR6, 0x18 ;  /* 0x0000000607068291 */ /* 0x001fe2000f8ec03f */
[----:B------:R-:W-:Y:S01]  /*0720*/  VOTEU.ALL UP0, P0 ;  /* 0x00000000003f7886 */ /* 0x000fe20000000000 */
[----:B------:R-:W-:Y:S02]  /*0730*/  LOP3.LUT P0, RZ, R3, 0x7, RZ, 0xc0, !PT ;  /* 0x0000000703ff7812 */ /* 0x000fe4000780c0ff */
[----:B------:R-:W-:Y:S01]  /*0740*/  LOP3.LUT R152, R2, 0xc, R5, 0x78, !PT ;  /* 0x0000000c02987812 */ /* 0x000fe200078e7805 */
[----:B------:R-:W-:-:S03]  /*0750*/  UIADD3 UR12, -UR12, URZ, URZ ;  /* 0x0000003f0c0c7290 */ /* 0x000fc6000fffe13f */
[C---:B------:R-:W-:Y:S02]  /*0760*/  ISETP.LT.U32.AND P0, PT, R152.reuse, 0x2, !P0 ;  /* 0x000000029800780c */ /* 0x040fe40004701070 */
[----:B------:R-:W-:Y:S01]  /*0770*/  @P3 LEA.HI R0, R152, R152, RZ, 0x1 ;  /* 0x0000009898003211 */ /* 0x000fe200078f08ff */
[----:B------:R-:W0:Y:S02]  /*0780*/  FENCE.VIEW.ASYNC.S ;  /* 0x00000000000073c6 */ /* 0x000e240000000000 */
[----:B0-----:R-:W0:Y:S01]  /*0790*/  @!UP0 SYNCS.EXCH.64 URZ, [UR6+0x60], UR4 ;  /* 0x00006004063f85b2 */ /* 0x001e220008000100 */
[----:B------:R-:W-:Y:S02]  /*07a0*/  @P3 SHF.R.S32.HI R0, RZ, 0x1, R0 ;  /* 0x00000001ff003819 */ /* 0x000fe40000011400 */
[----:B-1----:R-:W-:Y:S01]  /*07b0*/  ISETP.EQ.U32.AND P2, PT, R4, 0x1, PT ;  /* 0x000000010400780c */ /* 0x002fe20003f42070 */
[----:B------:R1:W0:Y:S01]  /*07c0*/  @!UP1 SYNCS.EXCH.64 URZ, [UR6+0x68], UR4 ;  /* 0x00006804063f95b2 */ /* 0x0002220008000100 */
[----:B------:R-:W-:Y:S01]  /*07d0*/  NOP ;  /* 0x0000000000007918 */ /* 0x000fe20000000000 */
[----:B-1----:R-:W-:-:S06]  /*07e0*/  UIMAD UR4, UR11, UR12, UR10 ;  /* 0x0000000c0b0472a4 */ /* 0x002fcc000f8e020a */
[----:B------:R-:W-:Y:S02]  /*07f0*/  @P3 ISETP.NE.AND P4, PT, R0, UR4, PT ;  /* 0x0000000400003c0c */ /* 0x000fe4000bf85270 */
[----:B------:R-:W-:Y:S02]  /*0800*/  SEL R0, RZ, 0x1, !P0 ;  /* 0x00000001ff007807 */ /* 0x000fe40004000000 */
[----:B------:R-:W-:-:S04]  /*0810*/  @P3 SEL R17, RZ, 0x1, P4 ;  /* 0x00000001ff113807 */ /* 0x000fc80002000000 */
[----:B------:R-:W-:Y:S01]  /*0820*/  LOP3.LUT R17, R17, R0, RZ, 0xc0, !PT ;  /* 0x0000000011117212 */ /* 0x000fe200078ec0ff */
[----:B------:R-:W-:Y:S06]  /*0830*/  @!P2 BRA `(.L_x_3) ;  /* 0x000000000008a947 */ /* 0x000fec0003800000 */
[----:B0-234-:R-:W-:Y:S01]  /*0840*/  UCGABAR_ARV ;  /* 0x00000000000079c7 */ /* 0x01dfe20008000000 */
[----:B------:R-:W-:Y:S05]  /*0850*/  BRA `(.L_x_4) ;  /* 0x0000000000047947 */ /* 0x000fea0003800000 */
.L_x_3:
[----:B0-234-:R-:W-:Y:S01]  /*0860*/  NOP ;  /* 0x0000000000007918 */ /* 0x01dfe20000000000 */
.L_x_4:
[----:B------:R-:W-:Y:S01]  /*0870*/  ULDC UR4, c[0x0][0x65c] ;  /* 0x0001970000047ab9 */ /* 0x000fe20000000800 */
[----:B------:R-:W-:Y:S01]  /*0880*/  UMOV UR5, URZ ;  /* 0x0000003f00057c82 */ /* 0x000fe20008000000 */
[----:B------:R-:W-:-:S03]  /*0890*/  UISETP.NE.AND UP0, UPT, UR4, 0x1, UPT ;  /* 0x000000010400788c */ /* 0x000fc6000bf05270 */
[----:B------:R-:W-:Y:S01]  /*08a0*/  UMOV UR4, UR13 ;  /* 0x0000000d00047c82 */ /* 0x000fe20008000000 */
[----:B------:R-:W-:Y:S02]  /*08b0*/  UP2UR UR39, UPR, URZ, 0x1 ;  /* 0x000000013f277883 */ /* 0x000fe40008000000 */
[----:B------:R-:W-:Y:S02]  /*08c0*/  PLOP3.LUT P0, PT, PT, PT, UP0, 0x80, 0x0 ;  /* 0x000000000000781c */ /* 0x000fe40003f0f008 */
[----:B------:R-:W-:Y:S02]  /*08d0*/  PLOP3.LUT P3, PT, PT, PT, UP0, 0x80, 0x0 ;  /* 0x000000000000781c */ /* 0x000fe40003f6f008 */
[----:B------:R-:W-:Y:S01]  /*08e0*/  PLOP3.LUT P5, PT, PT, PT, UP0, 0x80, 0x0 ;  /* 0x000000000000781c */ /* 0x000fe20003faf008 */
[----:B------:R-:W-:Y:S01]  /*08f0*/  @UP0 ULDC UR14, c[0x0][0x10] ;  /* 0x00000400000e0ab9 */ /* 0x000fe20000000800 */
[----:B------:R-:W-:Y:S01]  /*0900*/  @UP0 UMOV UR6, UR10 ;  /* 0x0000000a00060c82 */ /* 0x000fe20008000000 */
[----:B------:R-:W-:Y:S01]  /*0910*/  @UP0 UMOV UR7, URZ ;  /* 0x0000003f00070c82 */ /* 0x000fe20008000000 */
[----:B------:R-:W-:Y:S01]  /*0920*/  PLOP3.LUT P4, PT, PT, PT, UP0, 0x80, 0x0 ;  /* 0x000000000000781c */ /* 0x000fe20003f8f008 */
[----:B------:R-:W-:-:S03]  /*0930*/  @UP0 UIMAD.WIDE.U32 UR14, UR13, UR14, UR6 ;  /* 0x0000000e0d0e02a5 */ /* 0x000fc6000f8e0006 */
[----:B------:R-:W-:Y:S01]  /*0940*/  @!UP0 ULDC UR7, c[0x0][0xc] ;  /* 0x0000030000078ab9 */ /* 0x000fe20000000800 */
[----:B------:R-:W-:Y:S01]  /*0950*/  @UP0 UMOV UR6, URZ ;  /* 0x0000003f00060c82 */ /* 0x000fe20008000000 */
[----:B------:R-:W-:Y:S01]  /*0960*/  @!UP0 UIMAD.WIDE.U32 UR4, UR10, UR7, UR4 ;  /* 0x000000070a0482a5 */ /* 0x000fe2000f8e0004 */
[----:B------:R-:W-:Y:S01]  /*0970*/  MOV R2, UR14 ;  /* 0x0000000e00027c02 */ /* 0x000fe20008000f00 */
[----:B------:R-:W-:Y:S02]  /*0980*/  @UP0 UIADD3 UR6, UR15, UR6, URZ ;  /* 0x000000060f060290 */ /* 0x000fe4000fffe03f */
[----:B------:R-:W-:Y:S02]  /*0990*/  IMAD.U32 R3, RZ, RZ, UR15 ;  /* 0x0000000fff037e24 */ /* 0x000fe4000f8e00ff */
[----:B------:R-:W-:Y:S01]  /*09a0*/  IMAD.U32 R5, RZ, RZ, UR5 ;  /* 0x00000005ff057e24 */ /* 0x000fe2000f8e00ff */
[----:B------:R-:W-:Y:S01]  /*09b0*/  MOV R4, UR4 ;  /* 0x0000000400047c02 */ /* 0x000fe20008000f00 */
[----:B------:R-:W-:Y:S01]  /*09c0*/  @P0 IMAD.MOV.U32 R7, RZ, RZ, R2 ;  /* 0x000000ffff070224 */ /* 0x000fe200078e0002 */
[----:B------:R-:W-:Y:S01]  /*09d0*/  @P3 MOV R6, UR6 ;  /* 0x0000000600063c02 */ /* 0x000fe20008000f00 */
[----:B------:R-:W-:Y:S01]  /*09e0*/  IMAD.U32 R2, RZ, RZ, UR4 ;  /* 0x00000004ff027e24 */ /* 0x000fe2000f8e00ff */
[----:B------:R-:W-:Y:S01]  /*09f0*/  @!P5 MOV R6, R5 ;  /* 0x000000050006d202 */ /* 0x000fe20000000f00 */
[----:B------:R-:W-:-:S02]  /*0a00*/  IMAD.U32 R3, RZ, RZ, UR5 ;  /* 0x00000005ff037e24 */ /* 0x000fc4000f8e00ff */
[----:B------:R-:W-:Y:S02]  /*0a10*/  @!P4 IMAD.MOV.U32 R7, RZ, RZ, R2 ;  /* 0x000000ffff07c224 */ /* 0x000fe400078e0002 */
[----:B------:R0:W-:Y:S04]  /*0a20*/  STL [R1+0x200], R6 ;  /* 0x0002000601007387 */ /* 0x0001e80000100800 */
[----:B------:R0:W-:Y:S01]  /*0a30*/  STL [R1+0x204], R7 ;  /* 0x0002040701007387 */ /* 0x0001e20000100800 */
[----:B------:R-:W-:Y:S05]  /*0a40*/  @!P2 BRA `(.L_x_5) ;  /* 0x00000000000ca947 */ /* 0x000fea0003800000 */
[----:B------:R-:W-:Y:S01]  /*0a50*/  UCGABAR_WAIT ;  /* 0x0000000000007dc7 */ /* 0x000fe20008000000 */
[----:B------:R-:W-:Y:S01]  /*0a60*/  CCTL.IVALL ;  /* 0x00000000ff00798f */ /* 0x000fe20002000000 */
[----:B------:R-:W-:Y:S05]  /*0a70*/  BRA `(.L_x_6) ;  /* 0x0000000000047947 */ /* 0x000fea0003800000 */
.L_x_5:
[----:B------:R-:W-:Y:S06]  /*0a80*/  BAR.SYNC.DEFER_BLOCKING 0x0 ;  /* 0x0000000000007b1d */ /* 0x000fec0000010000 */
.L_x_6:
[----:B------:R-:W-:Y:S05]  /*0a90*/  @!P1 BRA `(.L_x_7) ;  /* 0x00000218000c9947 */ /* 0x000fea0003800000 */
[----:B------:R-:W-:-:S06]  /*0aa0*/  UISETP.GT.U32.AND UP0, UPT, UR16, 0x1, UPT ;  /* 0x000000011000788c */ /* 0x000fcc000bf04070 */
[----:B------:R-:W-:-:S13]  /*0ab0*/  PLOP3.LUT P0, PT, PT, PT, UP0, 0x80, 0x0 ;  /* 0x000000000000781c */ /* 0x000fda0003f0f008 */
[----:B------:R-:W-:Y:S05]  /*0ac0*/  @P0 EXIT ;  /* 0x000000000000094d */ /* 0x000fea0003800000 */
[----:B------:R-:W-:Y:S01]  /*0ad0*/  ULDC.64 UR4, c[0x0][0x650] ;  /* 0x0001940000047ab9 */ /* 0x000fe20000000a00 */
[----:B------:R-:W-:Y:S01]  /*0ae0*/  UMOV UR40, 0xffffffff ;  /* 0xffffffff00287882 */ /* 0x000fe20000000000 */
[----:B------:R-:W-:Y:S01]  /*0af0*/  ISETP.GE.U32.AND P0, PT, R7, UR4, PT ;  /* 0x0000000407007c0c */ /* 0x000fe2000bf06070 */
[----:B------:R-:W-:Y:S01]  /*0b00*/  UMOV UR41, 0xffffffff ;  /* 0xffffffff00297882 */ /* 0x000fe20000000000 */
[----:B------:R-:W-:Y:S01]  /*0b10*/  UMOV UR42, 0xffffffff ;  /* 0xffffffff002a7882 */ /* 0x000fe20000000000 */
[----:B------:R-:W-:Y:S02]  /*0b20*/  PRMT R0, RZ, 0x7610, R0 ;  /* 0x00007610ff007816 */ /* 0x000fe40000000000 */
[----:B------:R-:W-:-:S13]  /*0b30*/  ISETP.GE.U32.AND.EX P0, PT, R6, UR5, PT, P0 ;  /* 0x0000000506007c0c */ /* 0x000fda000bf06100 */
[----:B------:R-:W-:Y:S05]  /*0b40*/  @P0 BRA `(.L_x_8) ;  /* 0x0000000400480947 */ /* 0x000fea0003800000 */
[----:B------:R-:W-:Y:S01]  /*0b50*/  ULDC.64 UR16, c[0x0][0x628] ;  /* 0x00018a0000107ab9 */ /* 0x000fe20000000a00 */
[C---:B------:R-:W-:Y:S01]  /*0b60*/  R2UR UR19, R7.reuse ;  /* 0x00000000071372ca */ /* 0x040fe200000e0000 */
[----:B------:R-:W-:Y:S01]  /*0b70*/  ULDC UR18, c[0x0][0x630] ;  /* 0x00018c0000127ab9 */ /* 0x000fe20000000800 */
[----:B------:R-:W-:Y:S02]  /*0b80*/  ISETP.NE.U32.AND P0, PT, RZ, UR16, PT ;  /* 0x00000010ff007c0c */ /* 0x000fe4000bf05070 */
[----:B------:R-:W-:Y:S02]  /*0b90*/  R2UR UR4, R7 ;  /* 0x00000000070472ca */ /* 0x000fe400000e0000 */
[----:B------:R-:W-:Y:S02]  /*0ba0*/  ISETP.NE.AND.EX P0, PT, RZ, UR17, PT, P0 ;  /* 0x00000011ff007c0c */ /* 0x000fe4000bf05300 */
[----:B------:R-:W-:-:S11]  /*0bb0*/  R2UR UR5, R6 ;  /* 0x00000000060572ca */ /* 0x000fd600000e0000 */
[----:B------:R-:W-:Y:S05]  /*0bc0*/  @!P0 BRA `(.L_x_9) ;  /* 0x0000000000308947 */ /* 0x000fea0003800000 */
[----:B------:R-:W-:Y:S01]  /*0bd0*/  R2UR UR4, R7 ;  /* 0x00000000070472ca */ /* 0x000fe200000e0000 */
[----:B------:R-:W-:Y:S01]  /*0be0*/  ULDC UR9, c[0x0][0x634] ;  /* 0x00018d0000097ab9 */ /* 0x000fe20000000800 */
[----:B------:R-:W-:-:S11]  /*0bf0*/  R2UR UR13, R6 ;  /* 0x00000000060d72ca */ /* 0x000fd600000e0000 */
[----:B------:R-:W-:-:S04]  /*0c00*/  UIADD3 UR9, UP0, UR4, UR9, URZ ;  /* 0x0000000904097290 */ /* 0x000fc8000ff1e03f */
[----:B------:R-:W-:-:S04]  /*0c10*/  UIADD3.X UR13, URZ, UR13, URZ, UP0, !UPT ;  /* 0x0000000d3f0d7290 */ /* 0x000fc800087fe43f */
[----:B------:R-:W-:-:S04]  /*0c20*/  UIMAD.WIDE.U32 UR4, UR13, UR16, URZ ;  /* 0x000000100d0472a5 */ /* 0x000fc8000f8e003f */
[----:B------:R-:W-:Y:S02]  /*0c30*/  UIMAD.WIDE.U32 UR6, UP0, UR9, UR17, UR4 ;  /* 0x00000011090672a5 */ /* 0x000fe4000f800004 */
[----:B------:R-:W-:Y:S02]  /*0c40*/  UIMAD.WIDE.U32 UR4, UR9, UR16, URZ ;  /* 0x00000010090472a5 */ /* 0x000fe4000f8e003f */
[----:B------:R-:W-:Y:S02]  /*0c50*/  UIADD3.X UR15, URZ, URZ, URZ, UP0, !UPT ;  /* 0x0000003f3f0f7290 */ /* 0x000fe400087fe43f */
[----:B------:R-:W-:Y:S01]  /*0c60*/  UIADD3 URZ, UP0, UR5, UR6, URZ ;  /* 0x00000006053f7290 */ /* 0x000fe2000ff1e03f */
[----:B------:R-:W-:-:S03]  /*0c70*/  UMOV UR14, UR7 ;  /* 0x00000007000e7c82 */ /* 0x000fc60008000000 */
[----:B------:R-:W-:-:S12]  /*0c80*/  UIMAD.WIDE.U32.X UR4, UR13, UR17, UR14, UP0 ;  /* 0x000000110d0472a5 */ /* 0x000fd800080e040e */
.L_x_9:
[----:B------:R-:W-:Y:S01]  /*0c90*/  USHF.R.U64 UR42, UR4, UR18, UR5 ;  /* 0x00000012042a7299 */ /* 0x000fe20008001205 */
[----:B------:R-:W-:Y:S01]  /*0ca0*/  R2UR UR7, R6 ;  /* 0x00000000060772ca */ /* 0x000fe200000e0000 */
[----:B------:R-:W-:Y:S02]  /*0cb0*/  USHF.R.U32.HI UR4, URZ, UR18, UR5 ;  /* 0x000000123f047299 */ /* 0x000fe40008011605 */
[----:B------:R-:W-:Y:S01]  /*0cc0*/  UIADD3 UR5, UP0, URZ, -UR42, URZ ;  /* 0x8000002a3f057290 */ /* 0x000fe2000ff1e03f */
[----:B------:R-:W-:Y:S01]  /*0cd0*/  ULDC.64 UR14, c[0x0][0x620] ;  /* 0x00018800000e7ab9 */ /* 0x000fe20000000a00 */
[----:B------:R-:W-:Y:S02]  /*0ce0*/  UMOV UR6, UR19 ;  /* 0x0000001300067c82 */ /* 0x000fe40008000000 */
[----:B------:R-:W-:Y:S01]  /*0cf0*/  UIADD3.X UR4, URZ, ~UR4, URZ, UP0, !UPT ;  /* 0x800000043f047290 */ /* 0x000fe200087fe43f */
[----:B------:R-:W-:Y:S01]  /*0d00*/  ULDC UR9, c[0x0][0x618] ;  /* 0x0001860000097ab9 */ /* 0x000fe20000000800 */
[----:B------:R-:W-:-:S02]  /*0d10*/  UIMAD UR12, UR11, UR12, UR10 ;  /* 0x0000000c0b0c72a4 */ /* 0x000fc4000f8e020a */
[----:B------:R-:W-:Y:S02]  /*0d20*/  UIMAD UR4, UR4, UR14, URZ ;  /* 0x0000000e040472a4 */ /* 0x000fe4000f8e023f */
[----:B------:R-:W-:Y:S02]  /*0d30*/  UIMAD.WIDE.U32 UR6, UR5, UR14, UR6 ;  /* 0x0000000e050672a5 */ /* 0x000fe4000f8e0006 */
[----:B------:R-:W-:Y:S01]  /*0d40*/  UIMAD UR4, UR5, UR15, UR4 ;  /* 0x0000000f050472a4 */ /* 0x000fe2000f8e0204 */
[----:B------:R-:W-:Y:S01]  /*0d50*/  ULDC UR10, c[0x0][0x608] ;  /* 0x00018200000a7ab9 */ /* 0x000fe20000000800 */
[----:B------:R-:W-:Y:S02]  /*0d60*/  ULDC UR18, c[0x0][0x658] ;  /* 0x0001960000127ab9 */ /* 0x000fe40000000800 */
[----:B------:R-:W-:Y:S01]  /*0d70*/  UIADD3 UR7, UR7, UR4, URZ ;  /* 0x0000000407077290 */ /* 0x000fe2000fffe03f */
[----:B------:R-:W-:Y:S02]  /*0d80*/  UMOV UR11, 0xffffffff ;  /* 0xffffffff000b7882 */ /* 0x000fe40000000000 */
[----:B------:R-:W-:Y:S01]  /*0d90*/  ULDC.64 UR4, c[0x0][0x640] ;  /* 0x0001900000047ab9 */ /* 0x000fe20000000a00 */
[----:B------:R-:W-:Y:S01]  /*0da0*/  USHF.R.U64 UR16, UR6, UR9, UR7 ;  /* 0x0000000906107299 */ /* 0x000fe20008001207 */
[----:B------:R-:W-:Y:S01]  /*0db0*/  ISETP.NE.U32.AND P0, PT, RZ, UR4, PT ;  /* 0x00000004ff007c0c */ /* 0x000fe2000bf05070 */
[----:B------:R-:W-:-:S02]  /*0dc0*/  USHF.R.U32.HI UR7, URZ, UR9, UR7 ;  /* 0x000000093f077299 */ /* 0x000fc40008011607 */
[----:B------:R-:W-:Y:S01]  /*0dd0*/  USHF.L.U32 UR6, UR11, UR18, URZ ;  /* 0x000000120b067299 */ /* 0x000fe2000800063f */
[----:B------:R-:W-:Y:S01]  /*0de0*/  ISETP.NE.AND.EX P0, PT, RZ, UR5, PT, P0 ;  /* 0x00000005ff007c0c */ /* 0x000fe2000bf05300 */
[----:B------:R-:W-:Y:S02]  /*0df0*/  USHF.R.U64 UR22, UR16, UR10, UR7 ;  /* 0x0000000a10167299 */ /* 0x000fe40008001207 */
[----:B------:R-:W-:Y:S02]  /*0e00*/  USHF.R.U32.HI UR7, URZ, UR10, UR7 ;  /* 0x0000000a3f077299 */ /* 0x000fe40008011607 */
[----:B------:R-:W-:Y:S02]  /*0e10*/  UISETP.NE.AND UP1, UPT, UR39, URZ, UPT ;  /* 0x0000003f2700728c */ /* 0x000fe4000bf25270 */
[----:B------:R-:W-:Y:S01]  /*0e20*/  USHF.R.U64 UR23, UR22, UR18, UR7 ;  /* 0x0000001216177299 */ /* 0x000fe20008001207 */
[----:B------:R-:W-:Y:S01]  /*0e30*/  ULDC UR17, c[0x0][0x600] ;  /* 0x0001800000117ab9 */ /* 0x000fe20000000800 */
[----:B------:R-:W-:-:S02]  /*0e40*/  ULOP3.LUT UR13, URZ, UR6, URZ, 0x33, !UPT ;  /* 0x000000063f0d7292 */ /* 0x000fc4000f8e333f */
[----:B------:R-:W-:Y:S02]  /*0e50*/  UIADD3 UR15, UR17, -0x1, URZ ;  /* 0xffffffff110f7890 */ /* 0x000fe4000fffe03f */
[----:B------:R-:W-:Y:S02]  /*0e60*/  USEL UR12, UR8, UR12, !UP1 ;  /* 0x0000000c080c7287 */ /* 0x000fe4000c800000 */
[----:B------:R-:W-:Y:S01]  /*0e70*/  USHF.R.U32.HI UR7, URZ, UR18, UR7 ;  /* 0x000000123f077299 */ /* 0x000fe20008011607 */
[----:B------:R-:W-:Y:S01]  /*0e80*/  ULDC UR19, c[0x0][0x648] ;  /* 0x0001920000137ab9 */ /* 0x000fe20000000800 */
[----:B------:R-:W-:Y:S01]  /*0e90*/  ULDC UR20, c[0x0][0x638] ;  /* 0x00018e0000147ab9 */ /* 0x000fe20000000800 */
[----:B------:R-:W-:Y:S01]  /*0ea0*/  UMOV UR21, 0x1 ;  /* 0x0000000100157882 */ /* 0x000fe20000000000 */
[----:B------:R-:W-:Y:S01]  /*0eb0*/  UMOV UR6, UR23 ;  /* 0x0000001700067c82 */ /* 0x000fe20008000000 */
[----:B------:R-:W-:Y:S07]  /*0ec0*/  @!P0 BRA `(.L_x_10) ;  /* 0x0000000000308947 */ /* 0x000fee0003800000 */
[----:B------:R-:W-:Y:S02]  /*0ed0*/  ULDC UR10, c[0x0][0x64c] ;  /* 0x00019300000a7ab9 */ /* 0x000fe40000000800 */
        /* <DEDUP_REMOVED lines=8> */
[----:B------:R-:W-:-:S07]  /*0f60*/  UIMAD.WIDE.U32.X UR4, UR14, UR5, UR10, UP0 ;  /* 0x000000050e0472a5 */ /* 0x000fce00080e040a */
[----:B------:R-:W-:Y:S01]  /*0f70*/  UMOV UR6, UR4 ;  /* 0x0000000400067c82 */ /* 0x000fe20008000000 */
[----:B------:R-:W-:-:S05]  /*0f80*/  UMOV UR7, UR5 ;  /* 0x0000000500077c82 */ /* 0x000fca0008000000 */
.L_x_10:
[----:B------:R-:W-:Y:S01]  /*0f90*/  USHF.R.U64 UR5, UR6, UR19, UR7 ;  /* 0x0000001306057299 */ /* 0x000fe20008001207 */
[----:B------:R-:W-:Y:S01]  /*0fa0*/  IMAD.MOV.U32 R0, RZ, RZ, 0x1 ;  /* 0x00000001ff007424 */ /* 0x000fe200078e00ff */
[----:B------:R-:W-:Y:S02]  /*0fb0*/  USHF.L.U32 UR4, UR21, UR18, URZ ;  /* 0x0000001215047299 */ /* 0x000fe4000800063f */
[----:B------:R-:W-:Y:S02]  /*0fc0*/  ULOP3.LUT UR13, UR22, UR13, URZ, 0xc0, !UPT ;  /* 0x0000000d160d7292 */ /* 0x000fe4000f8ec03f */
[----:B------:R-:W-:Y:S02]  /*0fd0*/  UIADD3 UR6, -UR5, URZ, URZ ;  /* 0x0000003f05067290 */ /* 0x000fe4000fffe13f */
[----:B------:R-:W-:Y:S02]  /*0fe0*/  UIMAD UR13, UR4, UR5, UR13 ;  /* 0x00000005040d72a4 */ /* 0x000fe4000f8e020d */
[----:B------:R-:W-:-:S02]  /*0ff0*/  ULOP3.LUT UR15, UR16, UR15, URZ, 0xc0, !UPT ;  /* 0x0000000f100f7292 */ /* 0x000fc4000f8ec03f */
[----:B------:R-:W-:Y:S01]  /*1000*/  UIMAD UR4, UR6, UR20, UR23 ;  /* 0x00000014060472a4 */ /* 0x000fe2000f8e0217 */
[----:B------:R-:W-:Y:S01]  /*1010*/  ULDC UR5, c[0x0][0x610] ;  /* 0x0001840000057ab9 */ /* 0x000fe20000000800 */
[----:B------:R-:W-:Y:S02]  /*1020*/  UISETP.NE.AND UP0, UPT, UR39, URZ, UPT ;  /* 0x0000003f2700728c */ /* 0x000fe4000bf05270 */
[----:B------:R-:W-:Y:S02]  /*1030*/  UIMAD UR12, UR13, UR5, UR12 ;  /* 0x000000050d0c72a4 */ /* 0x000fe4000f8e020c */
[----:B------:R-:W-:-:S04]  /*1040*/  UIMAD UR4, UR4, UR17, UR15 ;  /* 0x00000011040472a4 */ /* 0x000fc8000f8e020f */
[----:B------:R-:W-:Y:S02]  /*1050*/  USEL UR41, UR4, UR12, !UP0 ;  /* 0x0000000c04297287 */ /* 0x000fe4000c000000 */
[----:B------:R-:W-:-:S12]  /*1060*/  USEL UR40, UR12, UR4, !UP0 ;  /* 0x000000040c287287 */ /* 0x000fd8000c000000 */
.L_x_8:
[----:B------:R-:W-:-:S08]  /*1070*/  NOP ;  /* 0x0000000000007918 */ /* 0x000fd00000000000 */
[----:B------:R-:W1:Y:S02]  /*1080*/  USETMAXREG.TRY_ALLOC.CTAPOOL UP0, 0xf0 ;  /* 0x000000f0000079c8 */ /* 0x000e640008000600 */
[----:B-1----:R-:W-:-:S13]  /*1090*/  PLOP3.LUT P0, PT, PT, PT, UP0, 0x80, 0x0 ;  /* 0x000000000000781c */ /* 0x002fda0003f0f008 */
[----:B------:R-:W-:Y:S05]  /*10a0*/  @!P0 BRA `(.L_x_8) ;  /* 0xfffffffc00f08947 */ /* 0x000fea000383ffff */
[----:B------:R-:W-:Y:S01]  /*10b0*/  ULDC.64 UR4, c[0x0][0x598] ;  /* 0x0001660000047ab9 */ /* 0x000fe20000000a00 */
[----:B------:R-:W-:Y:S01]  /*10c0*/  ULDC.64 UR44, c[0x0][0x208] ;  /* 0x00008200002c7ab9 */ /* 0x000fe20000000a00 */
[----:B------:R-:W-:-:S04]  /*10d0*/  ISETP.NE.U32.AND P0, PT, RZ, UR4, PT ;  /* 0x00000004ff007c0c */ /* 0x000fc8000bf05070 */
[----:B------:R-:W-:-:S13]  /*10e0*/  ISETP.NE.AND.EX P0, PT, RZ, UR5, PT, P0 ;  /* 0x00000005ff007c0c */ /* 0x000fda000bf05300 */
[----:B------:R-:W-:Y:S05]  /*10f0*/  @!P0 BRA `(.L_x_11) ;  /* 0x00000000001c8947 */ /* 0x000fea0003800000 */
[----:B------:R-:W1:Y:S02]  /*1100*/  LDC.64 R2, c[0x0][0x598] ;  /* 0x00016600ff027b82 */ /* 0x000e640000000a00 */
[----:B-1----:R-:W2:Y:S02]  /*1110*/  LDG.E.64 R2, desc[UR44][R2.64] ;  /* 0x0000002c02027981 */ /* 0x002ea4000c1e1b00 */
[----:B--2---:R-:W-:-:S04]  /*1120*/  ISETP.NE.U32.AND P0, PT, R2, RZ, PT ;  /* 0x000000ff0200720c */ /* 0x004fc80003f05070 */
[----:B------:R-:W-:-:S13]  /*1130*/  ISETP.NE.AND.EX P0, PT, R3, RZ, PT, P0 ;  /* 0x000000ff0300720c */ /* 0x000fda0003f05300 */
[----:B------:R-:W-:Y:S05]  /*1140*/  @!P0 BRA `(.L_x_11) ;  /* 0x0000000000088947 */ /* 0x000fea0003800000 */
[----:B------:R1:W5:Y:S01]  /*1150*/  LD.E R2, desc[UR44][R2.64] ;  /* 0x0000002c02027980 */ /* 0x000362000c101900 */
[----:B------:R-:W-:Y:S05]  /*1160*/  BRA `(.L_x_12) ;  /* 0x0000000000247947 */ /* 0x000fea0003800000 */
.L_x_11:
[----:B------:R-:W-:Y:S02]  /*1170*/  ULDC.64 UR4, c[0x0][0x588] ;  /* 0x0001620000047ab9 */ /* 0x000fe40000000a00 */
[----:B------:R-:W-:-:S04]  /*1180*/  ISETP.NE.U32.AND P0, PT, RZ, UR4, PT ;  /* 0x00000004ff007c0c */ /* 0x000fc8000bf05070 */
[----:B------:R-:W-:-:S13]  /*1190*/  ISETP.NE.AND.EX P0, PT, RZ, UR5, PT, P0 ;  /* 0x00000005ff007c0c */ /* 0x000fda000bf05300 */
[----:B------:R-:W-:Y:S05]  /*11a0*/  @!P0 BRA `(.L_x_13) ;  /* 0x00000000000c8947 */ /* 0x000fea0003800000 */
[----:B------:R-:W1:Y:S02]  /*11b0*/  LDC.64 R2, c[0x0][0x588] ;  /* 0x00016200ff027b82 */ /* 0x000e640000000a00 */
[----:B-1----:R2:W5:Y:S01]  /*11c0*/  LDG.E R2, desc[UR44][R2.64] ;  /* 0x0000002c02027981 */ /* 0x002562000c1e1900 */
[----:B------:R-:W-:Y:S05]  /*11d0*/  BRA `(.L_x_12) ;  /* 0x0000000000087947 */ /* 0x000fea0003800000 */
.L_x_13:
[----:B------:R-:W-:Y:S02]  /*11e0*/  ULDC UR4, c[0x0][0x580] ;  /* 0x0001600000047ab9 */ /* 0x000fe40000000800 */
[----:B------:R-:W-:-:S07]  /*11f0*/  IMAD.U32 R2, RZ, RZ, UR4 ;  /* 0x00000004ff027e24 */ /* 0x000fce000f8e00ff */
.L_x_12:
[----:B------:R-:W-:Y:S02]  /*1200*/  ULDC.64 UR4, c[0x0][0x5a0] ;  /* 0x0001680000047ab9 */ /* 0x000fe40000000a00 */
[----:B------:R-:W-:-:S04]  /*1210*/  ISETP.NE.U32.AND P0, PT, RZ, UR4, PT ;  /* 0x00000004ff007c0c */ /* 0x000fc8000bf05070 */
[----:B------:R-:W-:-:S13]  /*1220*/  ISETP.NE.AND.EX P0, PT, RZ, UR5, PT, P0 ;  /* 0x00000005ff007c0c */ /* 0x000fda000bf05300 */
[----:B------:R-:W-:Y:S05]  /*1230*/  @!P0 BRA `(.L_x_14) ;  /* 0x00000000001c8947 */ /* 0x000fea0003800000 */
[----:B------:R-:W3:Y:S02]  /*1240*/  LDC.64 R4, c[0x0][0x5a0] ;  /* 0x00016800ff047b82 */ /* 0x000ee40000000a00 */
[----:B---3--:R-:W3:Y:S02]  /*1250*/  LDG.E.64 R4, desc[UR44][R4.64] ;  /* 0x0000002c04047981 */ /* 0x008ee4000c1e1b00 */
[----:B---3--:R-:W-:-:S04]  /*1260*/  ISETP.NE.U32.AND P0, PT, R4, RZ, PT ;  /* 0x000000ff0400720c */ /* 0x008fc80003f05070 */
[----:B------:R-:W-:-:S13]  /*1270*/  ISETP.NE.AND.EX P0, PT, R5, RZ, PT, P0 ;  /* 0x000000ff0500720c */ /* 0x000fda0003f05300 */
[----:B------:R-:W-:Y:S05]  /*1280*/  @!P0 BRA `(.L_x_14) ;  /* 0x0000000000088947 */ /* 0x000fea0003800000 */
[----:B------:R3:W5:Y:S01]  /*1290*/  LD.E R16, desc[UR44][R4.64] ;  /* 0x0000002c04107980 */ /* 0x000762000c101900 */
[----:B------:R-:W-:Y:S05]  /*12a0*/  BRA `(.L_x_15) ;  /* 0x0000000000247947 */ /* 0x000fea0003800000 */
.L_x_14:
[----:B------:R-:W-:Y:S02]  /*12b0*/  ULDC.64 UR4, c[0x0][0x590] ;  /* 0x0001640000047ab9 */ /* 0x000fe40000000a00 */
[----:B------:R-:W-:-:S04]  /*12c0*/  ISETP.NE.U32.AND P0, PT, RZ, UR4, PT ;  /* 0x00000004ff007c0c */ /* 0x000fc8000bf05070 */
[----:B------:R-:W-:-:S13]  /*12d0*/  ISETP.NE.AND.EX P0, PT, RZ, UR5, PT, P0 ;  /* 0x00000005ff007c0c */ /* 0x000fda000bf05300 */
[----:B------:R-:W-:Y:S05]  /*12e0*/  @!P0 BRA `(.L_x_16) ;  /* 0x00000000000c8947 */ /* 0x000fea0003800000 */
[----:B------:R-:W3:Y:S02]  /*12f0*/  LDC.64 R4, c[0x0][0x590] ;  /* 0x00016400ff047b82 */ /* 0x000ee40000000a00 */
[----:B---3--:R4:W5:Y:S01]  /*1300*/  LDG.E R16, desc[UR44][R4.64] ;  /* 0x0000002c04107981 */ /* 0x008962000c1e1900 */
[----:B------:R-:W-:Y:S05]  /*1310*/  BRA `(.L_x_15) ;  /* 0x0000000000087947 */ /* 0x000fea0003800000 */
.L_x_16:
[----:B------:R-:W-:Y:S02]  /*1320*/  ULDC UR4, c[0x0][0x584] ;  /* 0x0001610000047ab9 */ /* 0x000fe40000000800 */
[----:B------:R-:W-:-:S07]  /*1330*/  MOV R16, UR4 ;  /* 0x0000000400107c02 */ /* 0x000fce0008000f00 */
.L_x_15:
[----:B------:R-:W-:-:S13]  /*1340*/  LOP3.LUT P0, RZ, R0, 0xff, RZ, 0xc0, !PT ;  /* 0x000000ff00ff7812 */ /* 0x000fda000780c0ff */
[----:B------:R-:W-:Y:S05]  /*1350*/  @!P0 EXIT ;  /* 0x000000000000894d */ /* 0x000fea0003800000 */
[----:B------:R-:W-:Y:S01]  /*1360*/  ULDC UR4, c[0x0][0x28c] ;  /* 0x0000a30000047ab9 */ /* 0x000fe20000000800 */
[----:B------:R-:W-:Y:S01]  /*1370*/  UMOV UR36, URZ ;  /* 0x0000003f00247c82 */ /* 0x000fe20008000000 */
[----:B------:R-:W-:Y:S01]  /*1380*/  UIADD3 UR4, UR4, 0x7f, URZ ;  /* 0x0000007f04047890 */ /* 0x000fe2000fffe03f */
[----:B------:R-:W-:-:S03]  /*1390*/  UMOV UR37, URZ ;  /* 0x0000003f00257c82 */ /* 0x000fc60008000000 */
[----:B------:R-:W-:-:S04]  /*13a0*/  USHF.R.S32.HI UR5, URZ, 0x1f, UR4 ;  /* 0x0000001f3f057899 */ /* 0x000fc80008011404 */
[----:B------:R-:W-:-:S04]  /*13b0*/  ULEA.HI UR5, UR5, UR4, URZ, 0x7 ;  /* 0x0000000405057291 */ /* 0x000fc8000f8f383f */
[----:B------:R-:W-:-:S12]  /*13c0*/  USHF.R.S32.HI UR43, URZ, 0x7, UR5 ;  /* 0x000000073f2b7899 */ /* 0x000fd80008011405 */
.L_x_546:
[----:B------:R-:W0:Y:S01]  /*13d0*/  S2R R0, SR_TID.X ;  /* 0x0000000000007919 */ /* 0x000e220000002100 */
[----:B-1----:R-:W1:Y:S01]  /*13e0*/  S2UR UR7, SR_CgaCtaId ;  /* 0x00000000000779c3 */ /* 0x002e620000008800 */
[----:B------:R-:W-:Y:S02]  /*13f0*/  UMOV UR6, 0x400 ;  /* 0x0000040000067882 */ /* 0x000fe40000000000 */
[----:B-1----:R-:W-:Y:S01]  /*1400*/  ULEA UR6, UR7, UR6, 0x18 ;  /* 0x0000000607067291 */ /* 0x002fe2000f8ec03f */
[----:B0-----:R-:W-:-:S04]  /*1410*/  LOP3.LUT R0, R0, 0x80, RZ, 0xc0, !PT ;  /* 0x0000008000007812 */ /* 0x001fc800078ec0ff */
[----:B------:R-:W-:-:S06]  /*1420*/  SHF.R.U32.HI R0, RZ, 0x7, R0 ;  /* 0x00000007ff007819 */ /* 0x000fcc0000011600 */
[----:B------:R-:W0:Y:S02]  /*1430*/  SHFL.IDX PT, R0, R0, RZ, 0x1f ;  /* 0x00001fff00007589 */ /* 0x000e2400000e0000 */
[----:B0-----:R-:W-:-:S13]  /*1440*/  R2UR UR4, R0 ;  /* 0x00000000000472ca */ /* 0x001fda00000e0000 */
[----:B------:R-:W-:-:S04]  /*1450*/  ULEA.HI UR5, UR4, UR4, URZ, 0x1 ;  /* 0x0000000404057291 */ /* 0x000fc8000f8f083f */
[----:B------:R-:W-:-:S04]  /*1460*/  ULOP3.LUT UR5, UR5, 0x7fffe, URZ, 0xc0, !UPT ;  /* 0x0007fffe05057892 */ /* 0x000fc8000f8ec03f */
[----:B------:R-:W-:-:S03]  /*1470*/  UIADD3 UR5, UR4, -UR5, URZ ;  /* 0x8000000504057290 */ /* 0x000fc6000fffe03f */
[----:B------:R-:W-:Y:S01]  /*1480*/  ULDC UR4, c[0x0][0x28c] ;  /* 0x0000a30000047ab9 */ /* 0x000fe20000000800 */
[----:B------:R-:W-:Y:S01]  /*1490*/  ULEA UR5, UR5, UR6, 0xd ;  /* 0x0000000605057291 */ /* 0x000fe2000f8e683f */
[----:B------:R-:W-:-:S03]  /*14a0*/  ISETP.LT.AND P0, PT, RZ, UR4, PT ;  /* 0x00000004ff007c0c */ /* 0x000fc6000bf01270 */
[----:B------:R-:W-:-:S04]  /*14b0*/  UIADD3 UR5, UR5, 0x100, URZ ;  /* 0x0000010005057890 */ /* 0x000fc8000fffe03f */
[----:B------:R-:W-:-:S04]  /*14c0*/  USHF.R.U32.HI UR5, URZ, 0x4, UR5 ;  /* 0x000000043f057899 */ /* 0x000fc80008011605 */
[----:B------:R-:W-:Y:S02]  /*14d0*/  ULOP3.LUT UR46, UR5, 0x3fff, URZ, 0xc0, !UPT ;  /* 0x00003fff052e7892 */ /* 0x000fe4000f8ec03f */
[----:B---3--:R-:W-:Y:S10]  /*14e0*/  @P0 BRA `(.L_x_17) ;  /* 0x0000000000400947 */ /* 0x008ff40003800000 */
[----:B------:R-:W-:Y:S01]  /*14f0*/  MOV R0, 0x0 ;  /* 0x0000000000007802 */ /* 0x000fe20000000f00 */
[----:B------:R-:W-:Y:S01]  /*1500*/  ULDC.64 UR4, c[0x4][0x68] ;  /* 0x01001a0000047ab9 */ /* 0x000fe20000000a00 */
[----:B------:R-:W-:Y:S01]  /*1510*/  ULDC.64 UR6, c[0x4][0x8] ;  /* 0x0100020000067ab9 */ /* 0x000fe20000000a00 */
[----:B---34-:R-:W-:Y:S01]  /*1520*/  IMAD.U32 R4, RZ, RZ, UR4 ;  /* 0x00000004ff047e24 */ /* 0x018fe2000f8e00ff */
[----:B------:R0:W1:Y:S01]  /*1530*/  LDC.64 R14, c[0x4][R0] ;  /* 0x01000000000e7b82 */ /* 0x0000620000000a00 */
[----:B------:R-:W-:Y:S01]  /*1540*/  IMAD.U32 R5, RZ, RZ, UR5 ;  /* 0x00000005ff057e24 */ /* 0x000fe2000f8e00ff */
[----:B------:R-:W-:Y:S01]  /*1550*/  ULDC.64 UR4, c[0x4][0x70] ;  /* 0x01001c0000047ab9 */ /* 0x000fe20000000a00 */
[----:B------:R-:W-:Y:S01]  /*1560*/  IMAD.U32 R10, RZ, RZ, UR6 ;  /* 0x00000006ff0a7e24 */ /* 0x000fe2000f8e00ff */
[----:B------:R-:W-:Y:S01]  /*1570*/  MOV R6, UR4 ;  /* 0x0000000400067c02 */ /* 0x000fe20008000f00 */
[----:B------:R-:W-:Y:S01]  /*1580*/  IMAD.U32 R7, RZ, RZ, UR5 ;  /* 0x00000005ff077e24 */ /* 0x000fe2000f8e00ff */
[----:B------:R-:W-:Y:S01]  /*1590*/  MOV R11, UR7 ;  /* 0x00000007000b7c02 */ /* 0x000fe20008000f00 */
[----:B------:R-:W-:Y:S01]  /*15a0*/  IMAD.MOV.U32 R8, RZ, RZ, 0x1e1 ;  /* 0x000001e1ff087424 */ /* 0x000fe200078e00ff */
[----:B------:R-:W-:Y:S01]  /*15b0*/  MOV R13, RZ ;  /* 0x000000ff000d7202 */ /* 0x000fe20000000f00 */
[----:B0-----:R-:W-:-:S07]  /*15c0*/  IMAD.MOV.U32 R12, RZ, RZ, 0x1 ;  /* 0x00000001ff0c7424 */ /* 0x001fce00078e00ff */
[----:B------:R-:W-:-:S07]  /*15d0*/  LEPC R20, `(.L_x_17) ;  /* 0x000000001014794e */ /* 0x000fce0000000000 */
[----:B-12--5:R-:W-:Y:S05]  /*15e0*/  CALL.ABS.NOINC R14 ;  /* 0x000000000e007343 */ /* 0x026fea0003c00000 */
.L_x_17:
[----:B------:R-:W-:-:S06]  /*15f0*/  ULOP3.LUT UR4, UR38, 0x1, URZ, 0xfc, !UPT ;  /* 0x0000000126047892 */ /* 0x000fcc000f8efc3f */
[----:B------:R-:W-:-:S05]  /*1600*/  IMAD.U32 R0, RZ, RZ, UR4 ;  /* 0x00000004ff007e24 */ /* 0x000fca000f8e00ff */
[----:B------:R-:W-:-:S13]  /*1610*/  ISETP.NE.AND P0, PT, R0, 0x3, PT ;  /* 0x000000030000780c */ /* 0x000fda0003f05270 */
[----:B------:R-:W-:Y:S05]  /*1620*/  @!P0 BRA `(.L_x_18) ;  /* 0x0000000000048947 */ /* 0x000fea0003800000 */
[----:B------:R-:W-:Y:S01]  /*1630*/  BPT.TRAP 0x1 ;  /* 0x000000040000795c */ /* 0x000fe20000300000 */
.L_x_18:
[----:B------:R-:W0:Y:S01]  /*1640*/  S2UR UR5, SR_CgaCtaId ;  /* 0x00000000000579c3 */ /* 0x000e220000008800 */
[----:B------:R-:W-:Y:S01]  /*1650*/  UMOV UR4, 0x400 ;  /* 0x0000040000047882 */ /* 0x000fe20000000000 */
[----:B---34-:R-:W-:Y:S01]  /*1660*/  IMAD.U32 R5, RZ, RZ, UR37 ;  /* 0x00000025ff057e24 */ /* 0x018fe2000f8e00ff */
[----:B--2---:R-:W-:-:S04]  /*1670*/  MOV R3, UR36 ;  /* 0x0000002400037c02 */ /* 0x004fc80008000f00 */
[----:B------:R-:W-:Y:S01]  /*1680*/  SHF.L.U32 R3, R3, 0x1f, RZ ;  /* 0x0000001f03037819 */ /* 0x000fe200000006ff */
[----:B0-----:R-:W-:-:S06]  /*1690*/  ULEA UR4, UR5, UR4, 0x18 ;  /* 0x0000000405047291 */ /* 0x001fcc000f8ec03f */
[----:B------:R-:W-:-:S04]  /*16a0*/  IMAD.U32 R0, RZ, RZ, UR4 ;  /* 0x00000004ff007e24 */ /* 0x000fc8000f8e00ff */
[----:B------:R-:W-:-:S04]  /*16b0*/  IMAD R4, R5, 0x8, R0 ;  /* 0x0000000805047824 */ /* 0x000fc800078e0200 */
[----:B------:R0:W1:Y:S01]  /*16c0*/  SYNCS.PHASECHK.TRANS64.TRYWAIT P1, [R4+URZ], R3 ;  /* 0x00000003040075a7 */ /* 0x000062000802017f */
[----:B------:R-:W-:Y:S05]  /*16d0*/  @!P0 BRA `(.L_x_19) ;  /* 0x0000000000048947 */ /* 0x000fea0003800000 */
[----:B------:R-:W-:Y:S01]  /*16e0*/  BPT.TRAP 0x1 ;  /* 0x000000040000795c */ /* 0x000fe20000300000 */
.L_x_19:
[----:B-1----:R-:W-:Y:S05]  /*16f0*/  @P1 BRA `(.L_x_20) ;  /* 0x0000000000081947 */ /* 0x002fea0003800000 */
[----:B------:R-:W1:Y:S02]  /*1700*/  SYNCS.PHASECHK.TRANS64.TRYWAIT P1, [R4+URZ], R3 ;  /* 0x00000003040075a7 */ /* 0x000e64000802017f */
[----:B-1----:R-:W-:Y:S05]  /*1710*/  @!P1 BRA `(.L_x_21) ;  /* 0x0000022400089947 */ /* 0x002fea0003800000 */
.L_x_20:
[----:B------:R-:W-:-:S04]  /*1720*/  UISETP.LT.AND UP0, UPT, UR43, 0x1, UPT ;  /* 0x000000012b00788c */ /* 0x000fc8000bf01270 */
[----:B------:R-:W-:-:S06]  /*1730*/  USEL UR4, UR43, 0x1, UP0 ;  /* 0x000000012b047887 */ /* 0x000fcc0008000000 */
[----:B01----:R-:W-:Y:S01]  /*1740*/  MOV R3, UR4 ;  /* 0x0000000400037c02 */ /* 0x003fe20008000f00 */
[----:B------:R-:W-:Y:S05]  /*1750*/  WARPSYNC.ALL ;  /* 0x0000000000007948 */ /* 0x000fea0003800000 */
[----:B------:R-:W-:-:S04]  /*1760*/  IADD3 R3, -R3, UR43, RZ ;  /* 0x0000002b03037c10 */ /* 0x000fc8000fffe1ff */
[----:B------:R-:W-:Y:S02]  /*1770*/  ISETP.GE.AND P1, PT, R3, 0x1, PT ;  /* 0x000000010300780c */ /* 0x000fe40003f26270 */
[----:B------:R-:W-:Y:S01]  /*1780*/  R2UR UR4, R0 ;  /* 0x00000000000472ca */ /* 0x000fe200000e0000 */
[----:B------:R-:W-:Y:S01]  /*1790*/  WARPGROUP.ARRIVE ;  /* 0x00000000000079c5 */ /* 0x000fe20000000000 */
[----:B------:R-:W-:Y:S01]  /*17a0*/  UMOV UR9, 0x40000040 ;  /* 0x4000004000097882 */ /* 0x000fe20000000000 */
[----:B------:R-:W-:Y:S01]  /*17b0*/  UMOV UR11, 0x40000040 ;  /* 0x40000040000b7882 */ /* 0x000fe20000000000 */
[----:B------:R0:W-:Y:S01]  /*17c0*/  STL [R1+0x2c8], R17 ;  /* 0x0002c81101007387 */ /* 0x0001e20000100800 */
[----:B------:R-:W-:Y:S01]  /*17d0*/  UMOV UR15, UR11 ;  /* 0x0000000b000f7c82 */ /* 0x000fe20008000000 */
[----:B------:R-:W-:Y:S02]  /*17e0*/  UMOV UR13, 0x40000040 ;  /* 0x40000040000d7882 */ /* 0x000fe40000000000 */
[----:B-----5:R-:W-:Y:S04]  /*17f0*/  STL [R1+0x2c4], R16 ;  /* 0x0002c41001007387 */ /* 0x020fe80000100800 */
[----:B------:R-:W-:Y:S01]  /*1800*/  STL [R1+0x2c0], R3 ;  /* 0x0002c00301007387 */ /* 0x000fe20000100800 */
[----:B------:R-:W-:-:S03]  /*1810*/  UIADD3 UR4, UR4, 0x50100, URZ ;  /* 0x0005010004047890 */ /* 0x000fc6000fffe03f */
[----:B------:R1:W-:Y:S01]  /*1820*/  STL [R1+0x2bc], R2 ;  /* 0x0002bc0201007387 */ /* 0x0003e20000100800 */
[----:B------:R-:W-:-:S03]  /*1830*/  USHF.R.U32.HI UR4, URZ, 0x4, UR4 ;  /* 0x000000043f047899 */ /* 0x000fc60008011604 */
[----:B------:R2:W-:Y:S01]  /*1840*/  STL [R1+0x2cc], R0 ;  /* 0x0002cc0001007387 */ /* 0x0005e20000100800 */
[----:B------:R-:W-:Y:S02]  /*1850*/  ULOP3.LUT UR5, UR4, 0x3fff, URZ, 0xc0, !UPT ;  /* 0x00003fff04057892 */ /* 0x000fe4000f8ec03f */
[----:B------:R-:W-:Y:S02]  /*1860*/  ULOP3.LUT UR4, UR46, 0x10000, URZ, 0xfc, !UPT ;  /* 0x000100002e047892 */ /* 0x000fe4000f8efc3f */
[----:B------:R-:W-:Y:S02]  /*1870*/  ULOP3.LUT UR5, UR5, 0x10000, URZ, 0xfc, !UPT ;  /* 0x0001000005057892 */ /* 0x000fe4000f8efc3f */
[----:B------:R-:W-:Y:S02]  /*1880*/  ULEA UR8, UR37, UR4, 0xc ;  /* 0x0000000425087291 */ /* 0x000fe4000f8e603f */
[----:B------:R-:W-:Y:S02]  /*1890*/  ULEA UR6, UR37, UR5, 0xc ;  /* 0x0000000525067291 */ /* 0x000fe4000f8e603f */
[----:B------:R-:W-:-:S05]  /*18a0*/  UIADD3 UR12, UR8, 0x400, URZ ;  /* 0x00000400080c7890 */ /* 0x000fca000fffe03f */
[----:B------:R-:W-:Y:S02]  /*18b0*/  UMOV UR10, UR6 ;  /* 0x00000006000a7c82 */ /* 0x000fe40008000000 */
[----:B------:R-:W-:Y:S01]  /*18c0*/  HGMMA.64x256x16.F32 R24, gdesc[UR8], RZ, !UPT, gsb0 ;  /* 0x03e00000081879f0 */ /* 0x000fe2000c0008ff */
[----:B------:R-:W-:Y:S02]  /*18d0*/  UMOV UR14, UR10 ;  /* 0x0000000a000e7c82 */ /* 0x000fe40008000000 */
[----:B------:R-:W-:Y:S02]  /*18e0*/  WARPGROUP.DEPBAR.LE gsb0, 0x0 ;  /* 0x00008000000079c5 */ /* 0x000fe40000010000 */
[----:B------:R-:W-:Y:S01]  /*18f0*/  STL.64 [R1], R24 ;  /* 0x0000001801007387 */ /* 0x000fe20000100a00 */
[----:B------:R-:W-:Y:S01]  /*1900*/  IMAD.MOV.U32 R235, RZ, RZ, R46 ;  /* 0x000000ffffeb7224 */ /* 0x000fe200078e002e */
[----:B------:R-:W-:Y:S01]  /*1910*/  MOV R233, R48 ;  /* 0x0000003000e97202 */ /* 0x000fe20000000f00 */
[----:B------:R-:W-:Y:S01]  /*1920*/  IMAD.MOV.U32 R234, RZ, RZ, R47 ;  /* 0x000000ffffea7224 */ /* 0x000fe200078e002f */
[----:B------:R-:W-:Y:S01]  /*1930*/  STL.64 [R1+0x8], R26 ;  /* 0x0000081a01007387 */ /* 0x000fe20000100a00 */
        /* <DEDUP_REMOVED lines=73> */
[----:B0-----:R-:W-:Y:S01]  /*1dd0*/  MOV R17, R135 ;  /* 0x0000008700117202 */ /* 0x001fe20000000f00 */
        /* <DEDUP_REMOVED lines=9> */
[----:B-1----:R-:W-:Y:S01]  /*1e70*/  MOV R2, R150 ;  /* 0x0000009600027202 */ /* 0x002fe20000000f00 */
[----:B------:R-:W-:Y:S01]  /*1e80*/  IMAD.MOV.U32 R196, RZ, RZ, R112 ;  /* 0x000000ffffc47224 */ /* 0x000fe200078e0070 */
[----:B------:R0:W-:Y:S01]  /*1e90*/  STL.64 [R1+0x50], R44 ;  /* 0x0000502c01007387 */ /* 0x0001e20000100a00 */
[----:B------:R-:W-:-:S02]  /*1ea0*/  IMAD.MOV.U32 R197, RZ, RZ, R113 ;  /* 0x000000ffffc57224 */ /* 0x000fc400078e0071 */
[----:B------:R-:W-:Y:S01]  /*1eb0*/  IMAD.MOV.U32 R199, RZ, RZ, R115 ;  /* 0x000000ffffc77224 */ /* 0x000fe200078e0073 */
[----:B------:R-:W-:Y:S01]  /*1ec0*/  STL [R1+0xaf0], R152 ;  /* 0x000af09801007387 */ /* 0x000fe20000100800 */
[----:B------:R-:W-:Y:S02]  /*1ed0*/  IMAD.MOV.U32 R200, RZ, RZ, R116 ;  /* 0x000000ffffc87224 */ /* 0x000fe400078e0074 */
[----:B------:R-:W-:Y:S02]  /*1ee0*/  IMAD.MOV.U32 R202, RZ, RZ, R118 ;  /* 0x000000ffffca7224 */ /* 0x000fe400078e0076 */
[----:B------:R-:W-:Y:S02]  /*1ef0*/  IMAD.MOV.U32 R203, RZ, RZ, R119 ;  /* 0x000000ffffcb7224 */ /* 0x000fe400078e0077 */
[----:B------:R-:W-:Y:S02]  /*1f00*/  IMAD.MOV.U32 R205, RZ, RZ, R121 ;  /* 0x000000ffffcd7224 */ /* 0x000fe400078e0079 */
[----:B------:R-:W-:-:S02]  /*1f10*/  IMAD.MOV.U32 R206, RZ, RZ, R122 ;  /* 0x000000ffffce7224 */ /* 0x000fc400078e007a */
[----:B------:R-:W-:Y:S02]  /*1f20*/  IMAD.MOV.U32 R208, RZ, RZ, R124 ;  /* 0x000000ffffd07224 */ /* 0x000fe400078e007c */
        /* <DEDUP_REMOVED lines=17> */
[----:B--2---:R-:W-:Y:S02]  /*2040*/  IMAD.MOV.U32 R0, RZ, RZ, R151 ;  /* 0x000000ffff007224 */ /* 0x004fe400078e0097 */
[----:B0-----:R-:W-:-:S06]  /*2050*/  WARPGROUP.ARRIVE ;  /* 0x00000000000079c5 */ /* 0x001fcc0000000000 */
[----:B------:R-:W-:Y:S03]  /*2060*/  HGMMA.64x256x16.F32 R24, gdesc[UR12], RZ, !UPT, gsb0 ;  /* 0x03e000000c1879f0 */ /* 0x000fe6000c0008ff */
[----:B------:R-:W-:Y:S02]  /*2070*/  WARPGROUP.DEPBAR.LE gsb0, 0x0 ;  /* 0x00008000000079c5 */ /* 0x000fe40000010000 */
[----:B------:R-:W-:Y:S04]  /*2080*/  STL.64 [R1+0xae8], R150 ;  /* 0x000ae89601007387 */ /* 0x000fe80000100a00 */
        /* <DEDUP_REMOVED lines=20> */
[----:B------:R0:W-:Y:S04]  /*21d0*/  STL.64 [R1+0xa40], R108 ;  /* 0x000a406c01007387 */ /* 0x0001e80000100a00 */
[----:B0-----:R-:W2:Y:S04]  /*21e0*/  LDL.LU R108, [R1] ;  /* 0x00000000016c7983 */ /* 0x001ea80000300800 */
[----:B------:R-:W2:Y:S04]  /*21f0*/  LDL.LU R109, [R1+0x4] ;  /* 0x00000400016d7983 */ /* 0x000ea80000300800 */
        /* <DEDUP_REMOVED lines=19> */
[----:B------:R-:W2:Y:S01]  /*2330*/  LDL.LU R129, [R1+0x54] ;  /* 0x0000540001817983 */ /* 0x000ea20000300800 */
        /* <DEDUP_REMOVED lines=31> */
[----:B------:R-:W-:Y:S01]  /*2530*/  UIADD3 UR12, UR8, 0x2, URZ ;  /* 0x00000002080c7890 */ /* 0x000fe2000fffe03f */
[----:B------:R-:W-:Y:S01]  /*2540*/  IMAD.MOV.U32 R214, RZ, RZ, R22 ;  /* 0x000000ffffd67224 */ /* 0x000fe200078e0016 */
[----:B------:R-:W-:Y:S01]  /*2550*/  UIADD3 UR14, UR6, 0x2, URZ ;  /* 0x00000002060e7890 */ /* 0x000fe2000fffe03f */
[----:B------:R-:W-:Y:S01]  /*2560*/  IMAD.MOV.U32 R216, RZ, RZ, R20 ;  /* 0x000000ffffd87224 */ /* 0x000fe200078e0014 */
[----:B------:R-:W-:Y:S01]  /*2570*/  UMOV UR13, 0x40000040 ;  /* 0x40000040000d7882 */ /* 0x000fe20000000000 */
[----:B------:R-:W-:Y:S01]  /*2580*/  IMAD.MOV.U32 R217, RZ, RZ, R19 ;  /* 0x000000ffffd97224 */ /* 0x000fe200078e0013 */
[----:B------:R-:W-:Y:S01]  /*2590*/  UMOV UR15, 0x40000040 ;  /* 0x40000040000f7882 */ /* 0x000fe20000000000 */
        /* <DEDUP_REMOVED lines=11> */
[----:B------:R-:W-:-:S06]  /*2650*/  IMAD.MOV.U32 R235, RZ, RZ, R0 ;  /* 0x000000ffffeb7224 */ /* 0x000fcc00078e0000 */
[----:B--2---:R-:W-:-:S06]  /*2660*/  WARPGROUP.ARRIVE ;  /* 0x00000000000079c5 */ /* 0x004fcc0000000000 */
[----:B------:R-:W-:Y:S03]  /*2670*/  HGMMA.64x256x16.F32 R108, gdesc[UR12], R108, gsb0 ;  /* 0x03e000000c6c79f0 */ /* 0x000fe6000800086c */
[----:B------:R-:W-:Y:S02]  /*2680*/  WARPGROUP.DEPBAR.LE gsb0, 0x0 ;  /* 0x00008000000079c5 */ /* 0x000fe40000010000 */
[----:B------:R-:W-:Y:S04]  /*2690*/  STL.64 [R1], R108 ;  /* 0x0000006c01007387 */ /* 0x000fe80000100a00 */
        /* <DEDUP_REMOVED lines=63> */
[----:B0-----:R-:W2:Y:S04]  /*2a90*/  LDL.LU R152, [R1+0xaf0] ;  /* 0x000af00001987983 */ /* 0x001ea80000300800 */
[----:B------:R-:W3:Y:S04]  /*2aa0*/  LDL.LU.64 R150, [R1+0xae8] ;  /* 0x000ae80001967983 */ /* 0x000ee80000300a00 */
        /* <DEDUP_REMOVED lines=20> */
[----:B------:R-:W3:Y:S01]  /*2bf0*/  LDL.LU.64 R108, [R1+0xa40] ;  /* 0x000a4000016c7983 */ /* 0x000ee20000300a00 */
[----:B------:R-:W-:Y:S01]  /*2c00*/  UIADD3 UR12, UR8, 0x402, URZ ;  /* 0x00000402080c7890 */ /* 0x000fe2000fffe03f */
[----:B------:R-:W-:Y:S01]  /*2c10*/  UMOV UR13, 0x40000040 ;  /* 0x40000040000d7882 */ /* 0x000fe20000000000 */
[----:B---3--:R-:W-:-:S07]  /*2c20*/  WARPGROUP.ARRIVE ;  /* 0x00000000000079c5 */ /* 0x008fce0000000000 */
[----:B------:R-:W-:Y:S03]  /*2c30*/  HGMMA.64x256x16.F32 R24, gdesc[UR12], R24, gsb0 ;  /* 0x03e000000c1879f0 */ /* 0x000fe60008000818 */
        /* <DEDUP_REMOVED lines=65> */
[----:B0-----:R-:W3:Y:S04]  /*3050*/  LDL.LU.64 R24, [R1] ;  /* 0x0000000001187983 */ /* 0x001ee80000300a00 */
        /* <DEDUP_REMOVED lines=63> */
[----:B------:R-:W-:-:S02]  /*3450*/  UIADD3 UR12, UR8, 0x4, URZ ;  /* 0x00000004080c7890 */ /* 0x000fc4000fffe03f */
[----:B------:R-:W-:Y:S01]  /*3460*/  UIADD3 UR14, UR6, 0x4, URZ ;  /* 0x00000004060e7890 */ /* 0x000fe2000fffe03f */
[----:B------:R-:W-:Y:S01]  /*3470*/  UMOV UR13, 0x40000040 ;  /* 0x40000040000d7882 */ /* 0x000fe20000000000 */
[----:B------:R-:W-:Y:S01]  /*3480*/  UMOV UR15, 0x40000040 ;  /* 0x40000040000f7882 */ /* 0x000fe20000000000 */
[----:B---3--:R-:W-:-:S06]  /*3490*/  WARPGROUP.ARRIVE ;  /* 0x00000000000079c5 */ /* 0x008fcc0000000000 */
[----:B------:R-:W-:Y:S03]  /*34a0*/  HGMMA.64x256x16.F32 R24, gdesc[UR12], R24, gsb0 ;  /* 0x03e000000c1879f0 */ /* 0x000fe60008000818 */
[----:B------:R-:W-:Y:S02]  /*34b0*/  WARPGROUP.DEPBAR.LE gsb0, 0x0 ;  /* 0x00008000000079c5 */ /* 0x000fe40000010000 */
[----:B------:R-:W-:Y:S01]  /*34c0*/  STL.64 [R1], R24 ;  /* 0x0000001801007387 */ /* 0x000fe20000100a00 */
[----:B------:R-:W-:Y:S01]  /*34d0*/  IMAD.MOV.U32 R2, RZ, RZ, R150 ;  /* 0x000000ffff027224 */ /* 0x000fe200078e0096 */
[----:B------:R-:W-:Y:S01]  /*34e0*/  MOV R0, R151 ;  /* 0x0000009700007202 */ /* 0x000fe20000000f00 */
[----:B------:R-:W-:Y:S01]  /*34f0*/  IMAD.MOV.U32 R3, RZ, RZ, R149 ;  /* 0x000000ffff037224 */ /* 0x000fe200078e0095 */
[----:B------:R-:W-:Y:S01]  /*3500*/  STL.64 [R1+0x8], R26 ;  /* 0x0000081a01007387 */ /* 0x000fe20000100a00 */
[----:B------:R-:W-:Y:S01]  /*3510*/  MOV R4, R148 ;  /* 0x0000009400047202 */ /* 0x000fe20000000f00 */
[----:B------:R-:W-:Y:S01]  /*3520*/  IMAD.MOV.U32 R6, RZ, RZ, R146 ;  /* 0x000000ffff067224 */ /* 0x000fe200078e0092 */
[----:B------:R-:W-:Y:S01]  /*3530*/  MOV R7, R145 ;  /* 0x0000009100077202 */ /* 0x000fe20000000f00 */
        /* <DEDUP_REMOVED lines=32> */
[----:B------:R0:W-:Y:S01]  /*3740*/  STL.64 [R1+0x50], R44 ;  /* 0x0000502c01007387 */ /* 0x0001e20000100a00 */
[----:B------:R-:W-:Y:S01]  /*3750*/  IMAD.MOV.U32 R207, RZ, RZ, R123 ;  /* 0x000000ffffcf7224 */ /* 0x000fe200078e007b */
[----:B------:R-:W-:Y:S01]  /*3760*/  MOV R202, R118 ;  /* 0x0000007600ca7202 */ /* 0x000fe20000000f00 */
[----:B------:R-:W-:Y:S01]  /*3770*/  IMAD.MOV.U32 R204, RZ, RZ, R120 ;  /* 0x000000ffffcc7224 */ /* 0x000fe200078e0078 */
[----:B------:R-:W3:Y:S01]  /*3780*/  LDL.LU.64 R150, [R1+0xa38] ;  /* 0x000a380001967983 */ /* 0x000ee20000300a00 */
        /* <DEDUP_REMOVED lines=96> */
[----:B------:R-:W-:-:S03]  /*3d90*/  IMAD.MOV.U32 R234, RZ, RZ, R47 ;  /* 0x000000ffffea7224 */ /* 0x000fc600078e002f */
        /* <DEDUP_REMOVED lines=28> */
[----:B0-----:R-:W3:Y:S04]  /*3f60*/  LDL.LU.64 R44, [R1+0x890] ;  /* 0x00089000012c7983 */ /* 0x001ee80000300a00 */
        /* <DEDUP_REMOVED lines=11> */
[----:B------:R-:W-:-:S02]  /*4020*/  UMOV UR13, 0x40000040 ;  /* 0x40000040000d7882 */ /* 0x000fc40000000000 */
[----:B--2---:R-:W-:Y:S01]  /*4030*/  STL [R1+0x838], R152 ;  /* 0x0008389801007387 */ /* 0x004fe20000100800 */
[----:B---3--:R-:W-:-:S06]  /*4040*/  WARPGROUP.ARRIVE ;  /* 0x00000000000079c5 */ /* 0x008fcc0000000000 */
        /* <DEDUP_REMOVED lines=74> */
[----:B------:R-:W-:-:S02]  /*44f0*/  IMAD.MOV.U32 R151, RZ, RZ, R214 ;  /* 0x000000ffff977224 */ /* 0x000fc400078e00d6 */
[----:B------:R-:W-:Y:S01]  /*4500*/  IMAD.MOV.U32 R152, RZ, RZ, R213 ;  /* 0x000000ffff987224 */ /* 0x000fe200078e00d5 */
[----:B------:R-:W-:Y:S01]  /*4510*/  MOV R213, R23 ;  /* 0x0000001700d57202 */ /* 0x000fe20000000f00 */
        /* <DEDUP_REMOVED lines=14> */
[----:B------:R-:W-:Y:S01]  /*4600*/  IMAD.MOV.U32 R235, RZ, RZ, R0 ;  /* 0x000000ffffeb7224 */ /* 0x000fe200078e0000 */
[----:B------:R-:W-:Y:S02]  /*4610*/  UIADD3 UR12, UR8, 0x6, URZ ;  /* 0x00000006080c7890 */ /* 0x000fe4000fffe03f */
[----:B------:R-:W-:Y:S01]  /*4620*/  UIADD3 UR14, UR6, 0x6, URZ ;  /* 0x00000006060e7890 */ /* 0x000fe2000fffe03f */
[----:B------:R-:W-:Y:S01]  /*4630*/  UMOV UR13, 0x40000040 ;  /* 0x40000040000d7882 */ /* 0x000fe20000000000 */
[----:B------:R-:W-:Y:S01]  /*4640*/  UMOV UR15, 0x40000040 ;  /* 0x40000040000f7882 */ /* 0x000fe20000000000 */
        /* <DEDUP_REMOVED lines=236> */
[----:B------:R-:W-:Y:S01]  /*5510*/  STL.64 [R1+0x30], R36 ;  /* 0x0000302401007387 */ /* 0x000fe20000100a00 */
[----:B------:R-:W-:-:S03]  /*5520*/  IMAD.MOV.U32 R2, RZ, RZ, R150 ;  /* 0x000000ffff027224 */ /* 0x000fc600078e0096 */
[----:B------:R-:W-:Y:S01]  /*5530*/  STL.64 [R1+0x38], R38 ;  /* 0x0000382601007387 */ /* 0x000fe20000100a00 */
[----:B------:R-:W-:-:S03]  /*5540*/  IMAD.MOV.U32 R0, RZ, RZ, R151 ;  /* 0x000000ffff007224 */ /* 0x000fc600078e0097 */
[----:B------:R-:W-:Y:S01]  /*5550*/  STL.64 [R1+0x40], R40 ;  /* 0x0000402801007387 */ /* 0x000fe20000100a00 */
[----:B------:R-:W-:Y:S01]  /*5560*/  IMAD.MOV.U32 R4, RZ, RZ, R148 ;  /* 0x000000ffff047224 */ /* 0x000fe200078e0094 */
[----:B------:R-:W-:Y:S02]  /*5570*/  MOV R3, R149 ;  /* 0x0000009500037202 */ /* 0x000fe40000000f00 */
[----:B------:R-:W-:Y:S01]  /*5580*/  STL.64 [R1+0x48], R42 ;  /* 0x0000482a01007387 */ /* 0x000fe20000100a00 */
[----:B------:R-:W-:Y:S01]  /*5590*/  MOV R6, R146 ;  /* 0x0000009200067202 */ /* 0x000fe20000000f00 */
[----:B------:R-:W-:Y:S02]  /*55a0*/  IMAD.MOV.U32 R5, RZ, RZ, R147 ;  /* 0x000000ffff057224 */ /* 0x000fe400078e0093 */
[----:B------:R0:W-:Y:S01]  /*55b0*/  STL.64 [R1+0x50], R44 ;  /* 0x0000502c01007387 */ /* 0x0001e20000100a00 */
[----:B------:R-:W-:-:S03]  /*55c0*/  IMAD.MOV.U32 R8, RZ, RZ, R144 ;  /* 0x000000ffff087224 */ /* 0x000fc600078e0090 */
[----:B------:R-:W3:Y:S01]  /*55d0*/  LDL.LU.64 R150, [R1+0x780] ;  /* 0x0007800001967983 */ /* 0x000ee20000300a00 */
[----:B------:R-:W-:Y:S01]  /*55e0*/  IMAD.MOV.U32 R7, RZ, RZ, R145 ;  /* 0x000000ffff077224 */ /* 0x000fe200078e0091 */
[----:B------:R-:W-:Y:S02]  /*55f0*/  MOV R9, R143 ;  /* 0x0000008f00097202 */ /* 0x000fe40000000f00 */
[----:B------:R-:W3:Y:S01]  /*5600*/  LDL.LU.64 R148, [R1+0x778] ;  /* 0x0007780001947983 */ /* 0x000ee20000300a00 */
[----:B------:R-:W-:Y:S01]  /*5610*/  IMAD.MOV.U32 R10, RZ, RZ, R142 ;  /* 0x000000ffff0a7224 */ /* 0x000fe200078e008e */
[----:B------:R-:W-:Y:S02]  /*5620*/  MOV R12, R140 ;  /* 0x0000008c000c7202 */ /* 0x000fe40000000f00 */
[----:B------:R-:W3:Y:S01]  /*5630*/  LDL.LU.64 R146, [R1+0x770] ;  /* 0x0007700001927983 */ /* 0x000ee20000300a00 */
[----:B------:R-:W-:-:S03]  /*5640*/  IMAD.MOV.U32 R11, RZ, RZ, R141 ;  /* 0x000000ffff0b7224 */ /* 0x000fc600078e008d */
[----:B------:R-:W3:Y:S01]  /*5650*/  LDL.LU.64 R144, [R1+0x768] ;  /* 0x0007680001907983 */ /* 0x000ee20000300a00 */
[----:B------:R-:W-:Y:S01]  /*5660*/  IMAD.MOV.U32 R14, RZ, RZ, R138 ;  /* 0x000000ffff0e7224 */ /* 0x000fe200078e008a */
[----:B------:R-:W-:Y:S01]  /*5670*/  MOV R15, R137 ;  /* 0x00000089000f7202 */ /* 0x000fe20000000f00 */
[----:B------:R-:W-:Y:S01]  /*5680*/  IMAD.MOV.U32 R13, RZ, RZ, R139 ;  /* 0x000000ffff0d7224 */ /* 0x000fe200078e008b */
        /* <DEDUP_REMOVED lines=488> */
[----:B------:R-:W-:-:S03]  /*7510*/  MOV R5, R150 ;  /* 0x0000009600057202 */ /* 0x000fc60000000f00 */
[----:B------:R-:W-:Y:S01]  /*7520*/  STL.64 [R1+0x38], R38 ;  /* 0x0000382601007387 */ /* 0x000fe20000100a00 */
[----:B------:R-:W-:-:S03]  /*7530*/  IMAD.MOV.U32 R4, RZ, RZ, R151 ;  /* 0x000000ffff047224 */ /* 0x000fc600078e0097 */
[----:B------:R-:W-:Y:S01]  /*7540*/  STL.64 [R1+0x40], R40 ;  /* 0x0000402801007387 */ /* 0x000fe20000100a00 */
[----:B------:R-:W-:-:S03]  /*7550*/  IMAD.MOV.U32 R7, RZ, RZ, R148 ;  /* 0x000000ffff077224 */ /* 0x000fc600078e0094 */
[----:B------:R-:W-:Y:S01]  /*7560*/  STL.64 [R1+0x48], R42 ;  /* 0x0000482a01007387 */ /* 0x000fe20000100a00 */
[----:B------:R-:W-:Y:S01]  /*7570*/  IMAD.MOV.U32 R6, RZ, RZ, R149 ;  /* 0x000000ffff067224 */ /* 0x000fe200078e0095 */
[----:B------:R-:W-:Y:S02]  /*7580*/  MOV R8, R147 ;  /* 0x0000009300087202 */ /* 0x000fe40000000f00 */
[----:B------:R0:W-:Y:S01]  /*7590*/  STL.64 [R1+0x50], R44 ;  /* 0x0000502c01007387 */ /* 0x0001e20000100a00 */
        /* <DEDUP_REMOVED lines=149> */
[----:B------:R-:W-:Y:S02]  /*7ef0*/  IMAD.MOV.U32 R0, RZ, RZ, R46 ;  /* 0x000000ffff007224 */ /* 0x000fe400078e002e */
[----:B------:R-:W-:Y:S01]  /*7f00*/  IMAD.MOV.U32 R17, RZ, RZ, R47 ;  /* 0x000000ffff117224 */ /* 0x000fe200078e002f */
        /* <DEDUP_REMOVED lines=100> */
[----:B------:R-:W-:Y:S01]  /*8550*/  IMAD.MOV.U32 R222, RZ, RZ, R19 ;  /* 0x000000ffffde7224 */ /* 0x000fe200078e0013 */
[----:B------:R0:W5:Y:S01]  /*8560*/  LDL.LU R0, [R1+0x2cc] ;  /* 0x0002cc0001007983 */ /* 0x0001620000300800 */
[----:B------:R-:W-:-:S02]  /*8570*/  IMAD.MOV.U32 R224, RZ, RZ, R15 ;  /* 0x000000ffffe07224 */ /* 0x000fc400078e000f */
[----:B------:R-:W-:Y:S01]  /*8580*/  IMAD.MOV.U32 R225, RZ, RZ, R14 ;  /* 0x000000ffffe17224 */ /* 0x000fe200078e000e */
[----:B------:R0:W5:Y:S01]  /*8590*/  LDL.LU R17, [R1+0x2c8] ;  /* 0x0002c80001117983 */ /* 0x0001620000300800 */
[----:B------:R-:W-:Y:S02]  /*85a0*/  IMAD.MOV.U32 R227, RZ, RZ, R12 ;  /* 0x000000ffffe37224 */ /* 0x000fe400078e000c */
[----:B------:R-:W-:Y:S01]  /*85b0*/  IMAD.MOV.U32 R228, RZ, RZ, R11 ;  /* 0x000000ffffe47224 */ /* 0x000fe200078e000b */
[----:B------:R0:W5:Y:S01]  /*85c0*/  LDL.LU R16, [R1+0x2c4] ;  /* 0x0002c40001107983 */ /* 0x0001620000300800 */
[----:B------:R-:W-:Y:S02]  /*85d0*/  IMAD.MOV.U32 R230, RZ, RZ, R9 ;  /* 0x000000ffffe67224 */ /* 0x000fe400078e0009 */
[----:B------:R-:W-:Y:S01]  /*85e0*/  IMAD.MOV.U32 R231, RZ, RZ, R8 ;  /* 0x000000ffffe77224 */ /* 0x000fe200078e0008 */
[----:B------:R0:W5:Y:S01]  /*85f0*/  LDL.LU R3, [R1+0x2c0] ;  /* 0x0002c00001037983 */ /* 0x0001620000300800 */
[----:B------:R-:W-:-:S02]  /*8600*/  IMAD.MOV.U32 R233, RZ, RZ, R6 ;  /* 0x000000ffffe97224 */ /* 0x000fc400078e0006 */
[----:B------:R-:W-:Y:S01]  /*8610*/  IMAD.MOV.U32 R234, RZ, RZ, R5 ;  /* 0x000000ffffea7224 */ /* 0x000fe200078e0005 */
[----:B------:R0:W5:Y:S05]  /*8620*/  LDL.LU R2, [R1+0x2bc] ;  /* 0x0002bc0001027983 */ /* 0x00016a0000300800 */
        /* <DEDUP_REMOVED lines=67> */
[----:B-1----:R0:W5:Y:S04]  /*8a60*/  LDL.LU R152, [R1+0x2b8] ;  /* 0x0002b80001987983 */ /* 0x0021680000300800 */
[----:B------:R-:W2:Y:S04]  /*8a70*/  LDL.LU.64 R150, [R1+0x2b0] ;  /* 0x0002b00001967983 */ /* 0x000ea80000300a00 */
        /* <DEDUP_REMOVED lines=20> */
[----:B------:R-:W2:Y:S01]  /*8bc0*/  LDL.LU.64 R108, [R1+0x208] ;  /* 0x00020800016c7983 */ /* 0x000ea20000300a00 */
[----:B------:R-:W-:Y:S01]  /*8bd0*/  UIADD3 UR12, UR8, 0xc06, URZ ;  /* 0x00000c06080c7890 */ /* 0x000fe2000fffe03f */
[----:B------:R-:W-:Y:S01]  /*8be0*/  UMOV UR13, 0x40000040 ;  /* 0x40000040000d7882 */ /* 0x000fe20000000000 */
[----:B--2---:R-:W-:-:S07]  /*8bf0*/  WARPGROUP.ARRIVE ;  /* 0x00000000000079c5 */ /* 0x004fce0000000000 */
[----:B------:R-:W-:Y:S03]  /*8c00*/  HGMMA.64x256x16.F32 R24, gdesc[UR12], R24, gsb0 ;  /* 0x03e000000c1879f0 */ /* 0x000fe60008000818 */
[----:B------:R-:W-:Y:S02]  /*8c10*/  WARPGROUP.DEPBAR.LE gsb0, 0x0 ;  /* 0x00008000000079c5 */ /* 0x000fe40000010000 */
[----:B0-----:R-:W-:Y:S05]  /*8c20*/  @!P1 BRA `(.L_x_22) ;  /* 0x0000008000c89947 */ /* 0x001fea0003800000 */
[----:B------:R-:W-:Y:S01]  /*8c30*/  UIADD3 UR6, UR37, 0x1, URZ ;  /* 0x0000000125067890 */ /* 0x000fe2000fffe03f */
[----:B-----5:R-:W-:Y:S01]  /*8c40*/  R2UR UR9, R3 ;  /* 0x00000000030972ca */ /* 0x020fe200000e0000 */
[----:B------:R-:W-:Y:S02]  /*8c50*/  UMOV UR8, UR37 ;  /* 0x0000002500087c82 */ /* 0x000fe40008000000 */
[----:B------:R-:W-:-:S04]  /*8c60*/  UISETP.NE.AND UP0, UPT, UR6, 0x5, UPT ;  /* 0x000000050600788c */ /* 0x000fc8000bf05270 */
[----:B------:R-:W-:Y:S02]  /*8c70*/  USEL UR7, URZ, 0x1, UP0 ;  /* 0x000000013f077887 */ /* 0x000fe40008000000 */
[----:B------:R-:W-:Y:S02]  /*8c80*/  USEL UR6, UR6, URZ, UP0 ;  /* 0x0000003f06067287 */ /* 0x000fe40008000000 */
[----:B------:R-:W-:-:S12]  /*8c90*/  ULOP3.LUT UR7, UR36, UR7, URZ, 0x3c, !UPT ;  /* 0x0000000724077292 */ /* 0x000fd8000f8e3c3f */
.L_x_29:
[----:B------:R-:W-:Y:S05]  /*8ca0*/  @!P0 BRA `(.L_x_23) ;  /* 0x0000000000048947 */ /* 0x000fea0003800000 */
[----:B------:R-:W-:Y:S01]  /*8cb0*/  BPT.TRAP 0x1 ;  /* 0x000000040000795c */ /* 0x000fe20000300000 */
.L_x_23:
[----:B------:R-:W0:Y:S01]  /*8cc0*/  S2UR UR11, SR_CgaCtaId ;  /* 0x00000000000b79c3 */ /* 0x000e220000008800 */
[----:B------:R-:W-:Y:S01]  /*8cd0*/  UMOV UR10, 0x400 ;  /* 0x00000400000a7882 */ /* 0x000fe20000000000 */
[----:B------:R-:W-:Y:S02]  /*8ce0*/  IMAD.U32 R4, RZ, RZ, UR7 ;  /* 0x00000007ff047e24 */ /* 0x000fe4000f8e00ff */
[----:B------:R-:W-:-:S03]  /*8cf0*/  IMAD.U32 R3, RZ, RZ, UR6 ;  /* 0x00000006ff037e24 */ /* 0x000fc6000f8e00ff */
[----:B------:R-:W-:Y:S01]  /*8d00*/  SHF.L.U32 R4, R4, 0x1f, RZ ;  /* 0x0000001f04047819 */ /* 0x000fe200000006ff */
[----:B0-----:R-:W-:-:S06]  /*8d10*/  ULEA UR10, UR11, UR10, 0x18 ;  /* 0x0000000a0b0a7291 */ /* 0x001fcc000f8ec03f */
[----:B------:R-:W-:-:S05]  /*8d20*/  MOV R0, UR10 ;  /* 0x0000000a00007c02 */ /* 0x000fca0008000f00 */
[----:B------:R-:W-:-:S04]  /*8d30*/  IMAD R3, R3, 0x8, R0 ;  /* 0x0000000803037824 */ /* 0x000fc800078e0200 */
[----:B------:R0:W1:Y:S01]  /*8d40*/  SYNCS.PHASECHK.TRANS64.TRYWAIT P1, [R3+URZ], R4 ;  /* 0x00000004030075a7 */ /* 0x000062000802017f */
[----:B------:R-:W-:Y:S05]  /*8d50*/  @!P0 BRA `(.L_x_24) ;  /* 0x0000000000048947 */ /* 0x000fea0003800000 */
[----:B------:R-:W-:Y:S01]  /*8d60*/  BPT.TRAP 0x1 ;  /* 0x000000040000795c */ /* 0x000fe20000300000 */
.L_x_24:
[----:B-1----:R-:W-:Y:S05]  /*8d70*/  @P1 BRA `(.L_x_25) ;  /* 0x0000000000081947 */ /* 0x002fea0003800000 */
[----:B------:R-:W1:Y:S02]  /*8d80*/  SYNCS.PHASECHK.TRANS64.TRYWAIT P1, [R3+URZ], R4 ;  /* 0x00000004030075a7 */ /* 0x000e64000802017f */
[----:B-1----:R-:W-:Y:S05]  /*8d90*/  @!P1 BRA `(.L_x_26) ;  /* 0x000001ac007c9947 */ /* 0x002fea0003800000 */
.L_x_25:
        /* <DEDUP_REMOVED lines=64> */
[----:B--2---:R-:W2:Y:S04]  /*91a0*/  LDL.LU.64 R24, [R1] ;  /* 0x0000000001187983 */ /* 0x004ea80000300a00 */
        /* <DEDUP_REMOVED lines=63> */
[----:B------:R-:W-:-:S02]  /*95a0*/  ULEA UR10, UR6, UR4, 0xc ;  /* 0x00000004060a7291 */ /* 0x000fc4000f8e603f */
[----:B------:R-:W-:Y:S01]  /*95b0*/  ULEA UR11, UR6, UR5, 0xc ;  /* 0x00000005060b7291 */ /* 0x000fe2000f8e603f */
[----:B------:R-:W-:Y:S01]  /*95c0*/  STL [R1+0x2c8], R17 ;  /* 0x0002c81101007387 */ /* 0x000fe20000100800 */
[----:B------:R-:W-:Y:S01]  /*95d0*/  UMOV UR13, 0x40000040 ;  /* 0x40000040000d7882 */ /* 0x000fe20000000000 */
[----:B------:R-:W-:Y:S02]  /*95e0*/  UMOV UR15, 0x40000040 ;  /* 0x40000040000f7882 */ /* 0x000fe40000000000 */
[----:B------:R-:W-:Y:S01]  /*95f0*/  UMOV UR12, UR10 ;  /* 0x0000000a000c7c82 */ /* 0x000fe20008000000 */
[----:B------:R-:W-:Y:S01]  /*9600*/  STL [R1+0x2c4], R16 ;  /* 0x0002c41001007387 */ /* 0x000fe20000100800 */
[----:B------:R-:W-:-:S03]  /*9610*/  UMOV UR14, UR11 ;  /* 0x0000000b000e7c82 */ /* 0x000fc60008000000 */
[----:B------:R3:W-:Y:S04]  /*9620*/  STL [R1+0x2c0], R2 ;  /* 0x0002c00201007387 */ /* 0x0007e80000100800 */
[----:B------:R4:W-:Y:S01]  /*9630*/  STL [R1+0x2bc], R0 ;  /* 0x0002bc0001007387 */ /* 0x0009e20000100800 */
[----:B--2---:R-:W-:-:S06]  /*9640*/  WARPGROUP.ARRIVE ;  /* 0x00000000000079c5 */ /* 0x004fcc0000000000 */
[----:B------:R-:W-:Y:S03]  /*9650*/  HGMMA.64x256x16.F32 R24, gdesc[UR12], R24, gsb0 ;  /* 0x03e000000c1879f0 */ /* 0x000fe60008000818 */
[----:B------:R-:W-:Y:S02]  /*9660*/  WARPGROUP.DEPBAR.LE gsb0, 0x0 ;  /* 0x00008000000079c5 */ /* 0x000fe40000010000 */
[----:B------:R-:W-:Y:S01]  /*9670*/  STL.64 [R1], R24 ;  /* 0x0000001801007387 */ /* 0x000fe20000100a00 */
[----:B---3--:R-:W-:Y:S01]  /*9680*/  IMAD.MOV.U32 R2, RZ, RZ, R150 ;  /* 0x000000ffff027224 */ /* 0x008fe200078e0096 */
[----:B01----:R-:W-:Y:S01]  /*9690*/  MOV R3, R149 ;  /* 0x0000009500037202 */ /* 0x003fe20000000f00 */
[----:B----4-:R-:W-:Y:S01]  /*96a0*/  IMAD.MOV.U32 R0, RZ, RZ, R151 ;  /* 0x000000ffff007224 */ /* 0x010fe200078e0097 */
        /* <DEDUP_REMOVED lines=40> */
[----:B------:R-:W2:Y:S01]  /*9930*/  LDL.LU.64 R150, [R1+0xcf0] ;  /* 0x000cf00001967983 */ /* 0x000ea20000300a00 */
        /* <DEDUP_REMOVED lines=96> */
[----:B------:R-:W-:-:S03]  /*9f40*/  IMAD.MOV.U32 R235, RZ, RZ, R46 ;  /* 0x000000ffffeb7224 */ /* 0x000fc600078e002e */
        /* <DEDUP_REMOVED lines=28> */
[----:B0-----:R-:W2:Y:S04]  /*a110*/  LDL.LU.64 R44, [R1+0xb48] ;  /* 0x000b4800012c7983 */ /* 0x001ea80000300a00 */
        /* <DEDUP_REMOVED lines=11> */
[----:B------:R-:W-:-:S02]  /*a1d0*/  UMOV UR13, 0x40000040 ;  /* 0x40000040000d7882 */ /* 0x000fc40000000000 */
[----:B------:R-:W-:Y:S01]  /*a1e0*/  STL [R1+0xaf0], R152 ;  /* 0x000af09801007387 */ /* 0x000fe20000100800 */
[----:B--2---:R-:W-:-:S06]  /*a1f0*/  WARPGROUP.ARRIVE ;  /* 0x00000000000079c5 */ /* 0x004fcc0000000000 */
        /* <DEDUP_REMOVED lines=846> */
[----:B------:R-:W-:-:S03]  /*d6e0*/  MOV R0, R151 ;  /* 0x0000009700007202 */ /* 0x000fc60000000f00 */
[----:B------:R-:W-:Y:S01]  /*d6f0*/  STL.64 [R1+0x40], R40 ;  /* 0x0000402801007387 */ /* 0x000fe20000100a00 */
[----:B------:R-:W-:Y:S01]  /*d700*/  MOV R4, R148 ;  /* 0x0000009400047202 */ /* 0x000fe20000000f00 */
[----:B------:R-:W-:Y:S02]  /*d710*/  IMAD.MOV.U32 R3, RZ, RZ, R149 ;  /* 0x000000ffff037224 */ /* 0x000fe400078e0095 */
[----:B------:R-:W-:Y:S01]  /*d720*/  STL.64 [R1+0x48], R42 ;  /* 0x0000482a01007387 */ /* 0x000fe20000100a00 */
[----:B------:R-:W-:-:S03]  /*d730*/  IMAD.MOV.U32 R6, RZ, RZ, R146 ;  /* 0x000000ffff067224 */ /* 0x000fc600078e0092 */
[----:B------:R0:W-:Y:S01]  /*d740*/  STL.64 [R1+0x50], R44 ;  /* 0x0000502c01007387 */ /* 0x0001e20000100a00 */
        /* <DEDUP_REMOVED lines=506> */
[----:B------:R-:W-:Y:S01]  /*f6f0*/  IMAD.MOV.U32 R6, RZ, RZ, R148 ;  /* 0x000000ffff067224 */ /* 0x000fe200078e0094 */
[----:B------:R-:W-:Y:S02]  /*f700*/  MOV R5, R149 ;  /* 0x0000009500057202 */ /* 0x000fe40000000f00 */
[----:B------:R-:W-:Y:S01]  /*f710*/  STL.64 [R1+0x48], R42 ;  /* 0x0000482a01007387 */ /* 0x000fe20000100a00 */
[----:B------:R-:W-:Y:S01]  /*f720*/  IMAD.MOV.U32 R8, RZ, RZ, R146 ;  /* 0x000000ffff087224 */ /* 0x000fe200078e0092 */
[----:B------:R-:W-:Y:S02]  /*f730*/  MOV R7, R147 ;  /* 0x0000009300077202 */ /* 0x000fe40000000f00 */
[----:B------:R0:W-:Y:S01]  /*f740*/  STL.64 [R1+0x50], R44 ;  /* 0x0000502c01007387 */ /* 0x0001e20000100a00 */
[----:B------:R-:W-:Y:S01]  /*f750*/  IMAD.MOV.U32 R10, RZ, RZ, R144 ;  /* 0x000000ffff0a7224 */ /* 0x000fe200078e0090 */
[----:B------:R-:W-:-:S02]  /*f760*/  MOV R9, R145 ;  /* 0x0000009100097202 */ /* 0x000fc40000000f00 */
[----:B------:R-:W3:Y:S01]  /*f770*/  LDL.LU.64 R150, [R1+0x4c8] ;  /* 0x0004c80001967983 */ /* 0x000ee20000300a00 */
[----:B------:R-:W-:Y:S01]  /*f780*/  IMAD.MOV.U32 R12, RZ, RZ, R142 ;  /* 0x000000ffff0c7224 */ /* 0x000fe200078e008e */
[----:B------:R-:W-:Y:S02]  /*f790*/  MOV R11, R143 ;  /* 0x0000008f000b7202 */ /* 0x000fe40000000f00 */
[----:B------:R-:W3:Y:S01]  /*f7a0*/  LDL.LU.64 R148, [R1+0x4c0] ;  /* 0x0004c00001947983 */ /* 0x000ee20000300a00 */
[----:B------:R-:W-:Y:S01]  /*f7b0*/  IMAD.MOV.U32 R14, RZ, RZ, R140 ;  /* 0x000000ffff0e7224 */ /* 0x000fe200078e008c */
[----:B------:R-:W-:Y:S02]  /*f7c0*/  MOV R13, R141 ;  /* 0x0000008d000d7202 */ /* 0x000fe40000000f00 */
[----:B------:R-:W3:Y:S01]  /*f7d0*/  LDL.LU.64 R146, [R1+0x4b8] ;  /* 0x0004b80001927983 */ /* 0x000ee20000300a00 */
        /* <DEDUP_REMOVED lines=105> */
[----:B------:R-:W-:Y:S01]  /*fe70*/  MOV R217, R68 ;  /* 0x0000004400d97202 */ /* 0x000fe20000000f00 */
[----:B------:R-:W-:Y:S02]  /*fe80*/  IMAD.MOV.U32 R153, RZ, RZ, R69 ;  /* 0x000000ffff997224 */ /* 0x000fe400078e0045 */
[----:B------:R-:W3:Y:S01]  /*fe90*/  LDL.LU.64 R74, [R1+0x398] ;  /* 0x00039800014a7983 */ /* 0x000ee20000300a00 */
        /* <DEDUP_REMOVED lines=139> */
[----:B------:R-:W-:Y:S01]  /*10750*/  UIADD3 UR12, UR10, 0x806, URZ ;  /* 0x000008060a0c7890 */ /* 0x000fe2000fffe03f */
[----:B------:R0:W5:Y:S01]  /*10760*/  LDL.LU R17, [R1+0x2c8] ;  /* 0x0002c80001117983 */ /* 0x0001620000300800 */
[----:B------:R-:W-:Y:S01]  /*10770*/  UIADD3 UR14, UR11, 0x806, URZ ;  /* 0x000008060b0e7890 */ /* 0x000fe2000fffe03f */
[----:B------:R-:W-:Y:S01]  /*10780*/  UMOV UR13, 0x40000040 ;  /* 0x40000040000d7882 */ /* 0x000fe20000000000 */
[----:B------:R-:W-:Y:S01]  /*10790*/  UMOV UR15, 0x40000040 ;  /* 0x40000040000f7882 */ /* 0x000fe20000000000 */
[----:B------:R0:W5:Y:S04]  /*107a0*/  LDL.LU R16, [R1+0x2c4] ;  /* 0x0002c40001107983 */ /* 0x0001680000300800 */
[----:B------:R0:W5:Y:S04]  /*107b0*/  LDL.LU R2, [R1+0x2c0] ;  /* 0x0002c00001027983 */ /* 0x0001680000300800 */
[----:B------:R0:W5:Y:S01]  /*107c0*/  LDL.LU R0, [R1+0x2bc] ;  /* 0x0002bc0001007983 */ /* 0x0001620000300800 */
        /* <DEDUP_REMOVED lines=96> */
[----:B------:R-:W-:Y:S01]  /*10dd0*/  BPT.TRAP 0x1 ;  /* 0x000000040000795c */ /* 0x000fe20000300000 */
.L_x_27:
[----:B-----5:R-:W-:Y:S01]  /*10de0*/  ISETP.NE.AND P1, PT, R17, RZ, PT ;  /* 0x000000ff1100720c */ /* 0x020fe20003f25270 */
[----:B------:R-:W-:Y:S01]  /*10df0*/  IMAD.U32 R3, RZ, RZ, UR8 ;  /* 0x00000008ff037e24 */ /* 0x000fe2000f8e00ff */
[----:B------:R-:W-:-:S11]  /*10e00*/  UISETP.GT.U32.AND UP0, UPT, UR38, 0x1, UPT ;  /* 0x000000012600788c */ /* 0x000fd6000bf04070 */
[----:B------:R-:W-:-:S05]  /*10e10*/  @P1 LEA R3, R3, R0, 0x3 ;  /* 0x0000000003031211 */ /* 0x000fca00078e18ff */
[----:B------:R-:W-:-:S05]  /*10e20*/  @P1 VIADD R3, R3, 0x28 ;  /* 0x0000002803031836 */ /* 0x000fca0000000000 */
[----:B------:R-:W-:-:S04]  /*10e30*/  @P1 PRMT R3, R152, 0x654, R3 ;  /* 0x0000065498031816 */ /* 0x000fc80000000003 */
[----:B------:R0:W-:Y:S01]  /*10e40*/  @P1 SYNCS.ARRIVE.TRANS64.RED.A1T0 RZ, [R3+URZ], RZ ;  /* 0x000000ff03ff19a7 */ /* 0x0001e2000810043f */
[----:B------:R-:W-:-:S13]  /*10e50*/  PLOP3.LUT P1, PT, PT, PT, UP0, 0x80, 0x0 ;  /* 0x000000000000781c */ /* 0x000fda0003f2f008 */
[----:B0-----:R-:W-:Y:S05]  /*10e60*/  @P1 BRA `(.L_x_28) ;  /* 0x0000000000041947 */ /* 0x001fea0003800000 */
[----:B------:R-:W-:Y:S01]  /*10e70*/  BPT.TRAP 0x1 ;  /* 0x000000040000795c */ /* 0x000fe20000300000 */
.L_x_28:
[----:B------:R-:W-:Y:S02]  /*10e80*/  UISETP.GT.AND UP2, UPT, UR9, 0x1, UPT ;  /* 0x000000010900788c */ /* 0x000fe4000bf44270 */
[----:B------:R-:W-:Y:S02]  /*10e90*/  UIADD3 UR6, UR6, 0x1, URZ ;  /* 0x0000000106067890 */ /* 0x000fe4000fffe03f */
[----:B------:R-:W-:Y:S02]  /*10ea0*/  UIADD3 UR8, UR8, 0x1, URZ ;  /* 0x0000000108087890 */ /* 0x000fe4000fffe03f */
[----:B------:R-:W-:Y:S01]  /*10eb0*/  PLOP3.LUT P1, PT, PT, PT, UP2, 0x80, 0x0 ;  /* 0x000000000000781c */ /* 0x000fe20003f2f028 */
[----:B------:R-:W-:Y:S02]  /*10ec0*/  UISETP.NE.AND UP0, UPT, UR6, 0x5, UPT ;  /* 0x000000050600788c */ /* 0x000fe4000bf05270 */
[----:B------:R-:W-:Y:S02]  /*10ed0*/  UIADD3 UR10, UR9, -0x1, URZ ;  /* 0xffffffff090a7890 */ /* 0x000fe4000fffe03f */
[----:B------:R-:W-:-:S02]  /*10ee0*/  USEL UR9, URZ, 0x1, UP0 ;  /* 0x000000013f097887 */ /* 0x000fc40008000000 */
[----:B------:R-:W-:Y:S02]  /*10ef0*/  UISETP.NE.AND UP1, UPT, UR8, 0x5, UPT ;  /* 0x000000050800788c */ /* 0x000fe4000bf25270 */
[----:B------:R-:W-:Y:S02]  /*10f00*/  ULOP3.LUT UR7, UR7, UR9, URZ, 0x3c, !UPT ;  /* 0x0000000907077292 */ /* 0x000fe4000f8e3c3f */
[----:B------:R-:W-:Y:S02]  /*10f10*/  USEL UR6, UR6, URZ, UP0 ;  /* 0x0000003f06067287 */ /* 0x000fe40008000000 */
[----:B------:R-:W-:Y:S01]  /*10f20*/  USEL UR8, UR8, URZ, UP1 ;  /* 0x0000003f08087287 */ /* 0x000fe20008800000 */
[----:B------:R-:W-:Y:S01]  /*10f30*/  UMOV UR9, UR10 ;  /* 0x0000000a00097c82 */ /* 0x000fe20008000000 */
[----:B------:R-:W-:Y:S10]  /*10f40*/  @P1 BRA `(.L_x_29) ;  /* 0xffffff7c00541947 */ /* 0x000ff4000383ffff */
.L_x_22:
[----:B-----5:R-:W0:Y:S02]  /*10f50*/  LDC R3, c[0x0][0x28c] ;  /* 0x0000a300ff037b82 */ /* 0x020e240000000800 */
[----:B0-----:R-:W-:-:S13]  /*10f60*/  ISETP.GE.AND P1, PT, R3, 0x1, PT ;  /* 0x000000010300780c */ /* 0x001fda0003f26270 */
[----:B------:R-:W-:Y:S05]  /*10f70*/  @!P1 BRA `(.L_x_30) ;  /* 0x0000000000549947 */ /* 0x000fea0003800000 */
[----:B------:R-:W-:Y:S05]  /*10f80*/  @!P0 BRA `(.L_x_31) ;  /* 0x0000000000048947 */ /* 0x000fea0003800000 */
[----:B------:R-:W-:Y:S01]  /*10f90*/  BPT.TRAP 0x1 ;  /* 0x000000040000795c */ /* 0x000fe20000300000 */
.L_x_31:
[----:B------:R-:W-:Y:S01]  /*10fa0*/  ISETP.NE.AND P0, PT, R17, RZ, PT ;  /* 0x000000ff1100720c */ /* 0x000fe20003f05270 */
[----:B------:R-:W-:-:S12]  /*10fb0*/  BSSY B0, `(.L_x_32) ;  /* 0x000000d000007945 */ /* 0x000fd80003800000 */
[----:B------:R-:W-:Y:S05]  /*10fc0*/  @!P0 BRA `(.L_x_33) ;  /* 0x00000000002c8947 */ /* 0x000fea0003800000 */
[----:B------:R-:W-:-:S04]  /*10fd0*/  UISETP.LT.AND UP0, UPT, UR43, 0x1, UPT ;  /* 0x000000012b00788c */ /* 0x000fc8000bf01270 */
[----:B------:R-:W-:-:S04]  /*10fe0*/  USEL UR6, UR43, 0x1, UP0 ;  /* 0x000000012b067887 */ /* 0x000fc80008000000 */
[----:B------:R-:W-:-:S04]  /*10ff0*/  UIADD3 UR6, UR37, UR43, -UR6 ;  /* 0x0000002b25067290 */ /* 0x000fc8000fffe806 */
[----:B------:R-:W-:-:S04]  /*11000*/  UIMAD.WIDE.U32 UR4, UR6, -0x33333333, URZ ;  /* 0xcccccccd060478a5 */ /* 0x000fc8000f8e003f */
[----:B------:R-:W-:-:S04]  /*11010*/  USHF.R.U32.HI UR4, URZ, 0x2, UR5 ;  /* 0x000000023f047899 */ /* 0x000fc80008011605 */
[----:B------:R-:W-:-:S06]  /*11020*/  UIMAD UR6, UR4, -0x5, UR6 ;  /* 0xfffffffb040678a4 */ /* 0x000fcc000f8e0206 */
[----:B------:R-:W-:-:S05]  /*11030*/  MOV R3, UR6 ;  /* 0x0000000600037c02 */ /* 0x000fca0008000f00 */
[----:B------:R-:W-:-:S05]  /*11040*/  IMAD R0, R3, 0x8, R0 ;  /* 0x0000000803007824 */ /* 0x000fca00078e0200 */
[----:B------:R-:W-:-:S04]  /*11050*/  IADD3 R0, R0, 0x28, RZ ;  /* 0x0000002800007810 */ /* 0x000fc80007ffe0ff */
[----:B------:R-:W-:-:S04]  /*11060*/  PRMT R0, R152, 0x654, R0 ;  /* 0x0000065498007816 */ /* 0x000fc80000000000 */
[----:B------:R0:W-:Y:S03]  /*11070*/  SYNCS.ARRIVE.TRANS64.RED.A1T0 RZ, [R0+URZ], RZ ;  /* 0x000000ff00ff79a7 */ /* 0x0001e6000810043f */
.L_x_33:
[----:B------:R-:W-:Y:S05]  /*11080*/  BSYNC B0 ;  /* 0x0000000000007941 */ /* 0x000fea0003800000 */
.L_x_32:
[----:B------:R-:W-:-:S06]  /*11090*/  UISETP.GT.U32.AND UP0, UPT, UR38, 0x1, UPT ;  /* 0x000000012600788c */ /* 0x000fcc000bf04070 */
[----:B------:R-:W-:-:S13]  /*110a0*/  PLOP3.LUT P0, PT, PT, PT, UP0, 0x80, 0x0 ;  /* 0x000000000000781c */ /* 0x000fda0003f0f008 */
[----:B------:R-:W-:Y:S05]  /*110b0*/  @P0 BRA `(.L_x_30) ;  /* 0x0000000000040947 */ /* 0x000fea0003800000 */
[----:B------:R-:W-:Y:S01]  /*110c0*/  BPT.TRAP 0x1 ;  /* 0x000000040000795c */ /* 0x000fe20000300000 */
.L_x_30:
[----:B------:R-:W1:Y:S01]  /*110d0*/  S2R R8, SR_TID.X ;  /* 0x0000000000087919 */ /* 0x000e620000002100 */
[----:B------:R-:W-:Y:S01]  /*110e0*/  IMAD.MOV.U32 R19, RZ, RZ, 0x6540 ;  /* 0x00006540ff137424 */ /* 0x000fe200078e00ff */
[----:B------:R-:W-:Y:S02]  /*110f0*/  UIMAD.WIDE UR6, UR40, 0x100, URZ ;  /* 0x00000100280678a5 */ /* 0x000fe4000f8e023f */
[----:B------:R-:W-:Y:S01]  /*11100*/  USHF.R.S32.HI UR10, URZ, 0x1f, UR42 ;  /* 0x0000001f3f0a7899 */ /* 0x000fe2000801142a */
[----:B------:R-:W-:Y:S01]  /*11110*/  ULDC.64 UR8, c[0x0][0x5d0] ;  /* 0x0001740000087ab9 */ /* 0x000fe20000000a00 */
[----:B------:R-:W-:Y:S02]  /*11120*/  USHF.L.U32 UR40, UR40, 0x8, URZ ;  /* 0x0000000828287899 */ /* 0x000fe4000800063f */
[----:B------:R-:W-:Y:S02]  /*11130*/  UIMAD UR4, UR10, UR8, URZ ;  /* 0x000000080a0472a4 */ /* 0x000fe4000f8e023f */
[----:B------:R-:W-:-:S02]  /*11140*/  UIADD3 UR37, UR43, UR37, URZ ;  /* 0x000000252b257290 */ /* 0x000fc4000fffe03f */
[----:B------:R-:W-:Y:S02]  /*11150*/  UIMAD UR4, UR42, UR9, UR4 ;  /* 0x000000092a0472a4 */ /* 0x000fe4000f8e0204 */
[----:B------:R-:W-:Y:S02]  /*11160*/  UISETP.GT.U32.AND UP1, UPT, UR37, 0x4, UPT ;  /* 0x000000042500788c */ /* 0x000fe4000bf24070 */
[----:B------:R-:W-:Y:S02]  /*11170*/  UISETP.GE.U32.AND UP2, UPT, UR43, 0x5, UPT ;  /* 0x000000052b00788c */ /* 0x000fe4000bf46070 */
[----:B------:R-:W-:Y:S01]  /*11180*/  UISETP.LT.U32.AND UP1, UPT, UR43, 0x5, UP1 ;  /* 0x000000052b00788c */ /* 0x000fe20008f21070 */
[--C-:B-1----:R-:W-:Y:S02]  /*11190*/  SHF.R.U32.HI R4, RZ, 0x7, R8.reuse ;  /* 0x00000007ff047819 */ /* 0x102fe40000011608 */
[----:B------:R-:W-:Y:S02]  /*111a0*/  SHF.R.U32.HI R5, RZ, 0x2, R8 ;  /* 0x00000002ff057819 */ /* 0x000fe40000011608 */
[----:B------:R-:W-:-:S02]  /*111b0*/  LOP3.LUT R4, R4, 0x1, RZ, 0xc0, !PT ;  /* 0x0000000104047812 */ /* 0x000fc400078ec0ff */
[C---:B------:R-:W-:Y:S02]  /*111c0*/  SHF.L.U32 R18, R8.reuse, 0x1, RZ ;  /* 0x0000000108127819 */ /* 0x040fe400000006ff */
[----:B------:R-:W-:Y:S01]  /*111d0*/  LOP3.LUT R6, R8, 0x60, RZ, 0xc0, !PT ;  /* 0x0000006008067812 */ /* 0x000fe200078ec0ff */
[----:B------:R-:W-:Y:S01]  /*111e0*/  IMAD.SHL.U32 R3, R4, 0x40, RZ ;  /* 0x0000004004037824 */ /* 0x000fe200078e00ff */
[----:B------:R-:W-:Y:S02]  /*111f0*/  LOP3.LUT R5, R5, 0x7, RZ, 0xc0, !PT ;  /* 0x0000000705057812 */ /* 0x000fe400078ec0ff */
[----:B------:R-:W-:Y:S02]  /*11200*/  LOP3.LUT R18, R18, 0x6, RZ, 0xc0, !PT ;  /* 0x0000000612127812 */ /* 0x000fe400078ec0ff */
[----:B------:R-:W-:Y:S02]  /*11210*/  SHF.R.U32.HI R6, RZ, 0x1, R6 ;  /* 0x00000001ff067819 */ /* 0x000fe40000011606 */
[----:B------:R-:W-:-:S02]  /*11220*/  LOP3.LUT R3, R3, 0x40, R5, 0xe2, !PT ;  /* 0x0000004003037812 */ /* 0x000fc400078ee205 */
[----:B------:R-:W-:Y:S01]  /*11230*/  PRMT R18, R18, R19, UR41 ;  /* 0x0000002912127e16 */ /* 0x000fe20008000013 */
[----:B------:R-:W-:Y:S01]  /*11240*/  USHF.L.U32 UR41, UR41, 0x8, URZ ;  /* 0x0000000829297899 */ /* 0x000fe2000800063f */
[----:B0-----:R-:W-:Y:S01]  /*11250*/  IADD3 R0, RZ, -R6, -R5 ;  /* 0x80000006ff007210 */ /* 0x001fe20007ffe805 */
[----:B------:R-:W-:Y:S01]  /*11260*/  IMAD.MOV.U32 R5, RZ, RZ, -0x2 ;  /* 0xfffffffeff057424 */ /* 0x000fe200078e00ff */
[----:B------:R-:W-:Y:S02]  /*11270*/  LOP3.LUT R3, R3, UR6, R6, 0xfe, !PT ;  /* 0x0000000603037c12 */ /* 0x000fe4000f8efe06 */
[----:B------:R-:W-:Y:S01]  /*11280*/  SHF.R.S32.HI R19, RZ, 0x1f, R18 ;  /* 0x0000001fff137819 */ /* 0x000fe20000011412 */
[----:B------:R-:W-:Y:S01]  /*11290*/  IMAD R0, R4, -0x40, R0 ;  /* 0xffffffc004007824 */ /* 0x000fe200078e0200 */
[----:B------:R-:W-:Y:S01]  /*112a0*/  MOV R6, UR8 ;  /* 0x0000000800067c02 */ /* 0x000fe20008000f00 */
[----:B------:R-:W-:Y:S02]  /*112b0*/  ULDC UR8, c[0x0][0x284] ;  /* 0x0000a10000087ab9 */ /* 0x000fe40000000800 */
[----:B------:R-:W-:-:S02]  /*112c0*/  MOV R153, UR8 ;  /* 0x0000000800997c02 */ /* 0x000fc40008000f00 */
[----:B------:R-:W-:Y:S02]  /*112d0*/  IMAD.WIDE.U32 R6, R6, UR42, R18 ;  /* 0x0000002a06067c25 */ /* 0x000fe4000f8e0012 */
[----:B------:R-:W-:Y:S02]  /*112e0*/  IADD3 R153, R153, -UR40, R0 ;  /* 0x8000002899997c10 */ /* 0x000fe4000fffe000 */
[----:B------:R-:W-:Y:S01]  /*112f0*/  VIADD R7, R7, UR4 ;  /* 0x0000000407077c36 */ /* 0x000fe20008000000 */
[----:B------:R-:W-:Y:S01]  /*11300*/  ULDC UR4, c[0x0][0x288] ;  /* 0x0000a20000047ab9 */ /* 0x000fe20000000800 */
[----:B------:R-:W-:Y:S01]  /*11310*/  LOP3.LUT R0, R8, 0x3, RZ, 0xc0, !PT ;  /* 0x0000000308007812 */ /* 0x000fe200078ec0ff */
[----:B------:R-:W-:-:S04]  /*11320*/  UISETP.GE.AND UP0, UPT, UR41, UR4, UPT ;  /* 0x000000042900728c */ /* 0x000fc8000bf06270 */
[----:B------:R-:W-:Y:S01]  /*11330*/  UISETP.GE.OR UP0, UPT, UR40, UR8, UP0 ;  /* 0x000000082800728c */ /* 0x000fe20008706670 */
[----:B------:R-:W-:Y:S01]  /*11340*/  IMAD R0, R0, R5, UR4 ;  /* 0x0000000400007e24 */ /* 0x000fe2000f8e0205 */
[----:B------:R-:W-:Y:S02]  /*11350*/  UIMAD.WIDE.U32 UR4, UR37, -0x33333333, URZ ;  /* 0xcccccccd250478a5 */ /* 0x000fe4000f8e003f */
[----:B------:R-:W-:Y:S02]  /*11360*/  USEL UR8, URZ, 0x1, !UP1 ;  /* 0x000000013f087887 */ /* 0x000fe4000c800000 */
[----:B------:R-:W-:Y:S01]  /*11370*/  PLOP3.LUT P0, PT, PT, PT, UP0, 0x80, 0x0 ;  /* 0x000000000000781c */ /* 0x000fe20003f0f008 */
[----:B------:R-:W-:Y:S01]  /*11380*/  USHF.R.U32.HI UR4, URZ, 0x2, UR5 ;  /* 0x000000023f047899 */ /* 0x000fe20008011605 */
[----:B------:R-:W-:Y:S01]  /*11390*/  IADD3 R0, R0, -UR41, RZ ;  /* 0x8000002900007c10 */ /* 0x000fe2000fffe0ff */
[----:B------:R-:W-:Y:S02]  /*113a0*/  ULOP3.LUT UR36, UR36, UR8, URZ, 0x3c, !UPT ;  /* 0x0000000824247292 */ /* 0x000fe4000f8e3c3f */
[----:B------:R-:W-:-:S02]  /*113b0*/  UIMAD UR37, UR4, -0x5, UR37 ;  /* 0xfffffffb042578a4 */ /* 0x000fc4000f8e0225 */
[----:B------:R-:W-:Y:S01]  /*113c0*/  @UP2 ULOP3.LUT UR36, UR36, 0x1, UR4, 0x78, !UPT ;  /* 0x0000000124242892 */ /* 0x000fe2000f8e7804 */
[----:B------:R-:W-:-:S05]  /*113d0*/  UMOV UR40, 0xffffffff ;  /* 0xffffffff00287882 */ /* 0x000fca0000000000 */
[----:B------:R-:W-:Y:S06]  /*113e0*/  @P0 BRA `(.L_x_34) ;  /* 0x0000010400d80947 */ /* 0x000fec0003800000 */
[----:B------:R-:W-:Y:S01]  /*113f0*/  FSETP.NEU.AND P0, PT, R16, RZ, PT ;  /* 0x000000ff1000720b */ /* 0x000fe20003f0d000 */
[----:B------:R-:W-:Y:S01]  /*11400*/  ULDC.64 UR8, c[0x0][0x5c8] ;  /* 0x0001720000087ab9 */ /* 0x000fe20000000a00 */
[----:B------:R-:W-:Y:S01]  /*11410*/  ISETP.GT.AND P3, PT, R153, RZ, PT ;  /* 0x000000ff9900720c */ /* 0x000fe20003f64270 */
[----:B------:R-:W-:Y:S01]  /*11420*/  UIMAD UR4, UR7, UR8, URZ ;  /* 0x00000008070472a4 */ /* 0x000fe2000f8e023f */
[----:B------:R-:W-:Y:S01]  /*11430*/  IMAD.U32 R10, RZ, RZ, UR9 ;  /* 0x00000009ff0a7e24 */ /* 0x000fe2000f8e00ff */
[----:B------:R-:W-:Y:S01]  /*11440*/  BSSY B0, `(.L_x_34) ;  /* 0x0001070000007945 */ /* 0x000fe20003800000 */
[----:B------:R-:W-:Y:S01]  /*11450*/  IMAD.WIDE.U32 R6, R3, UR8, R6 ;  /* 0x0000000803067c25 */ /* 0x000fe2000f8e0006 */
[----:B------:R-:W-:-:S03]  /*11460*/  ISETP.GT.AND P1, PT, R0, RZ, P3 ;  /* 0x000000ff0000720c */ /* 0x000fc60001f24270 */
[----:B------:R-:W-:-:S05]  /*11470*/  IMAD R10, R3, R10, UR4 ;  /* 0x00000004030a7e24 */ /* 0x000fca000f8e020a */
[----:B------:R-:W-:Y:S01]  /*11480*/  IADD3 R10, R7, R10, RZ ;  /* 0x0000000a070a7210 */ /* 0x000fe20007ffe0ff */
[----:B------:R-:W-:Y:S06]  /*11490*/  @!P0 BRA `(.L_x_35) ;  /* 0x000000b800108947 */ /* 0x000fec0003800000 */
[----:B------:R-:W0:Y:S01]  /*114a0*/  LDC.64 R22, c[0x0][0x5b8] ;  /* 0x00016e00ff167b82 */ /* 0x000e220000000a00 */
[----:B------:R-:W2:Y:S01]  /*114b0*/  LDL.LU R11, [R1] ;  /* 0x00000000010b7983 */ /* 0x000ea20000300800 */
[----:B------:R-:W-:-:S06]  /*114c0*/  ULDC.64 UR4, c[0x0][0x5c0] ;  /* 0x0001700000047ab9 */ /* 0x000fcc0000000a00 */
[----:B------:R-:W1:Y:S08]  /*114d0*/  LDC.64 R14, c[0x0][0x5b0] ;  /* 0x00016c00ff0e7b82 */ /* 0x000e700000000a00 */
[----:B------:R-:W3:Y:S01]  /*114e0*/  LDC.64 R12, c[0x0][0x5a8] ;  /* 0x00016a00ff0c7b82 */ /* 0x000ee20000000a00 */
[C---:B0-----:R-:W-:Y:S02]  /*114f0*/  IMAD R159, R22.reuse, UR10, RZ ;  /* 0x0000000a169f7c24 */ /* 0x041fe4000f8e02ff */
[----:B------:R-:W-:-:S04]  /*11500*/  IMAD.WIDE.U32 R154, R22, UR42, R18 ;  /* 0x0000002a169a7c25 */ /* 0x000fc8000f8e0012 */
[----:B------:R-:W-:Y:S01]  /*11510*/  IMAD R159, R23, UR42, R159 ;  /* 0x0000002a179f7c24 */ /* 0x000fe2000f8e029f */
[----:B------:R-:W-:Y:S01]  /*11520*/  MOV R20, R154 ;  /* 0x0000009a00147202 */ /* 0x000fe20000000f00 */
[----:B-1----:R-:W-:Y:S02]  /*11530*/  IMAD R158, R14, UR7, RZ ;  /* 0x000000070e9e7c24 */ /* 0x002fe4000f8e02ff */
[----:B------:R-:W-:Y:S02]  /*11540*/  IMAD.IADD R21, R155, 0x1, R159 ;  /* 0x000000019b157824 */ /* 0x000fe400078e029f */
[C---:B------:R-:W-:Y:S02]  /*11550*/  IMAD R158, R3.reuse, R15, R158 ;  /* 0x0000000f039e7224 */ /* 0x040fe400078e029e */
[----:B------:R-:W-:-:S04]  /*11560*/  IMAD.WIDE.U32 R4, R3, R14, R20 ;  /* 0x0000000e03047225 */ /* 0x000fc800078e0014 */
[----:B------:R-:W-:Y:S01]  /*11570*/  IMAD.IADD R5, R5, 0x1, R158 ;  /* 0x0000000105057824 */ /* 0x000fe200078e029e */
[----:B---3--:R-:W-:-:S04]  /*11580*/  LEA R8, P0, R4, R12, 0x1 ;  /* 0x0000000c04087211 */ /* 0x008fc800078008ff */
[----:B------:R-:W-:-:S05]  /*11590*/  LEA.HI.X R9, R4, R13, R5, 0x1, P0 ;  /* 0x0000000d04097211 */ /* 0x000fca00000f0c05 */
[----:B------:R-:W3:Y:S01]  /*115a0*/  @P1 LDG.E.LTC128B.U16 R23, desc[UR44][R8.64] ;  /* 0x0000002c08171981 */ /* 0x000ee2000c1e1520 */
[----:B------:R-:W-:Y:S01]  /*115b0*/  BSSY B1, `(.L_x_36) ;  /* 0x0000011000017945 */ /* 0x000fe20003800000 */
[----:B---3--:R-:W-:-:S05]  /*115c0*/  HADD2.F32 R4, -RZ, R23.H0_H0 ;  /* 0x20000017ff047230 */ /* 0x008fca0000004100 */
[----:B------:R-:W-:-:S04]  /*115d0*/  FMUL R4, R4, R16 ;  /* 0x0000001004047220 */ /* 0x000fc80000400000 */
[----:B--2---:R-:W-:Y:S01]  /*115e0*/  FFMA R7, R11, R2, R4 ;  /* 0x000000020b077223 */ /* 0x004fe20000000004 */
[----:B------:R-:W-:-:S04]  /*115f0*/  LEA R4, P0, R6, UR4, 0x1 ;  /* 0x0000000406047c11 */ /* 0x000fc8000f8008ff */
[----:B------:R-:W-:Y:S02]  /*11600*/  LEA.HI.X R5, R6, UR5, R10, 0x1, P0 ;  /* 0x0000000506057c11 */ /* 0x000fe400080f0c0a */
[----:B------:R-:W-:-:S05]  /*11610*/  F2FP.F16.F32.PACK_AB R6, RZ, R7 ;  /* 0x00000007ff06723e */ /* 0x000fca00000000ff */
[----:B------:R0:W-:Y:S02]  /*11620*/  @P1 STG.E.U16 desc[UR44][R4.64], R6 ;  /* 0x0000000604001986 */ /* 0x0001e4000c10152c */
[----:B0-----:R-:W-:-:S05]  /*11630*/  IMAD.WIDE.U32 R6, R3, R14, R18 ;  /* 0x0000000e03067225 */ /* 0x001fca00078e0012 */
[----:B------:R-:W-:-:S03]  /*11640*/  IADD3 R7, R158, R7, RZ ;  /* 0x000000079e077210 */ /* 0x000fc60007ffe0ff */
[----:B------:R-:W-:-:S04]  /*11650*/  IMAD.WIDE.U32 R6, R22, UR42, R6 ;  /* 0x0000002a16067c25 */ /* 0x000fc8000f8e0006 */
[----:B------:R-:W-:Y:S01]  /*11660*/  IMAD.IADD R7, R159, 0x1, R7 ;  /* 0x000000019f077824 */ /* 0x000fe200078e0207 */
[----:B------:R-:W-:-:S04]  /*11670*/  LEA R10, P0, R6, R12, 0x1 ;  /* 0x0000000c060a7211 */ /* 0x000fc800078008ff */
[----:B------:R-:W-:Y:S02]  /*11680*/  LEA.HI.X R11, R6, R13, R7, 0x1, P0 ;  /* 0x0000000d060b7211 */ /* 0x000fe400000f0c07 */
[----:B------:R-:W-:-:S13]  /*11690*/  ISETP.GT.AND P0, PT, R0, 0x1, P3 ;  /* 0x000000010000780c */ /* 0x000fda0001f04270 */
[----:B------:R-:W-:Y:S05]  /*116a0*/  @!P0 BRA `(.L_x_37) ;  /* 0x0000000000048947 */ /* 0x000fea0003800000 */
[----:B------:R0:W5:Y:S02]  /*116b0*/  LDG.E.LTC128B.U16 R23, desc[UR44][R10.64+0x2] ;  /* 0x0000022c0a177981 */ /* 0x000164000c1e1520 */
.L_x_37:
[----:B------:R-:W-:Y:S05]  /*116c0*/  BSYNC B1 ;  /* 0x0000000000017941 */ /* 0x000fea0003800000 */
.L_x_36:
[----:B------:R-:W2:Y:S01]  /*116d0*/  LDL.LU R7, [R1+0x4] ;  /* 0x0000040001077983 */ /* 0x000ea20000300800 */
[----:B-----5:R-:W-:Y:S01]  /*116e0*/  HADD2.F32 R6, -RZ, R23.H0_H0 ;  /* 0x20000017ff067230 */ /* 0x020fe20000004100 */
[C---:B------:R-:W-:Y:S02]  /*116f0*/  SHF.L.U64.HI R157, R14.reuse, 0x3, R15 ;  /* 0x000000030e9d7819 */ /* 0x040fe4000001020f */
[----:B------:R-:W-:Y:S01]  /*11700*/  SHF.L.U32 R156, R14, 0x3, RZ ;  /* 0x000000030e9c7819 */ /* 0x000fe200000006ff */
[----:B------:R-:W3:Y:S01]  /*11710*/  LDL.LU R160, [R1+0x8] ;  /* 0x0000080001a07983 */ /* 0x000ee20000300800 */
[----:B------:R-:W-:-:S04]  /*11720*/  FMUL R6, R6, R16 ;  /* 0x0000001006067220 */ /* 0x000fc80000400000 */
[----:B--2---:R-:W-:-:S05]  /*11730*/  FFMA R6, R7, R2, R6 ;  /* 0x0000000207067223 */ /* 0x004fca0000000006 */
[----:B------:R-:W-:-:S05]  /*11740*/  F2FP.F16.F32.PACK_AB R6, RZ, R6 ;  /* 0x00000006ff06723e */ /* 0x000fca00000000ff */
[----:B------:R1:W-:Y:S01]  /*11750*/  @P0 STG.E.U16 desc[UR44][R4.64+0x2], R6 ;  /* 0x0000020604000986 */ /* 0x0003e2000c10152c */
[----:B------:R-:W-:-:S04]  /*11760*/  ISETP.GT.AND P0, PT, R153, 0x8, PT ;  /* 0x000000089900780c */ /* 0x000fc80003f04270 */
[----:B------:R-:W-:Y:S01]  /*11770*/  ISETP.GT.AND P1, PT, R0, RZ, P0 ;  /* 0x000000ff0000720c */ /* 0x000fe20000724270 */
[----:B-1----:R-:W-:-:S04]  /*11780*/  IMAD.WIDE.U32 R6, R3, R14, R156 ;  /* 0x0000000e03067225 */ /* 0x002fc800078e009c */
[----:B------:R-:W-:Y:S01]  /*11790*/  IMAD.IADD R158, R158, 0x1, R7 ;  /* 0x000000019e9e7824 */ /* 0x000fe200078e0207 */
[----:B------:R-:W-:-:S04]  /*117a0*/  IADD3 R7, P2, R154, R6, RZ ;  /* 0x000000069a077210 */ /* 0x000fc80007f5e0ff */
[----:B------:R-:W-:Y:S02]  /*117b0*/  IADD3.X R9, R158, R21, RZ, P2, !PT ;  /* 0x000000159e097210 */ /* 0x000fe400017fe4ff */
[----:B------:R-:W-:-:S04]  /*117c0*/  LEA R8, P2, R7, R12, 0x1 ;  /* 0x0000000c07087211 */ /* 0x000fc800078408ff */
[----:B------:R-:W-:-:S05]  /*117d0*/  LEA.HI.X R9, R7, R13, R9, 0x1, P2 ;  /* 0x0000000d07097211 */ /* 0x000fca00010f0c09 */
[----:B------:R1:W2:Y:S01]  /*117e0*/  @P1 LDG.E.LTC128B.U16 R23, desc[UR44][R8.64] ;  /* 0x0000002c08171981 */ /* 0x0002a2000c1e1520 */
[----:B------:R-:W-:Y:S01]  /*117f0*/  IADD3 R6, P2, R18, R6, RZ ;  /* 0x0000000612067210 */ /* 0x000fe20007f5e0ff */
[----:B------:R-:W-:Y:S01]  /*11800*/  BSSY B1, `(.L_x_38) ;  /* 0x0000016000017945 */ /* 0x000fe20003800000 */
[----:B------:R-:W-:-:S03]  /*11810*/  ISETP.GT.AND P4, PT, R0, 0x1, P0 ;  /* 0x000000010000780c */ /* 0x000fc60000784270 */
[----:B------:R-:W-:Y:S02]  /*11820*/  IMAD.X R7, R19, 0x1, R158, P2 ;  /* 0x0000000113077824 */ /* 0x000fe400010e069e */
[----:B------:R-:W-:Y:S02]  /*11830*/  IMAD.U32 R158, RZ, RZ, UR9 ;  /* 0x00000009ff9e7e24 */ /* 0x000fe4000f8e00ff */
[----:B------:R-:W-:-:S05]  /*11840*/  IMAD.WIDE.U32 R6, R22, UR42, R6 ;  /* 0x0000002a16067c25 */ /* 0x000fca000f8e0006 */
[----:B------:R-:W-:Y:S02]  /*11850*/  IADD3 R7, R159, R7, RZ ;  /* 0x000000079f077210 */ /* 0x000fe40007ffe0ff */
[----:B-1----:R-:W-:-:S04]  /*11860*/  LEA R8, P2, R6, R12, 0x1 ;  /* 0x0000000c06087211 */ /* 0x002fc800078408ff */
[----:B------:R-:W-:Y:S01]  /*11870*/  LEA.HI.X R9, R6, R13, R7, 0x1, P2 ;  /* 0x0000000d06097211 */ /* 0x000fe200010f0c07 */
[----:B--2---:R-:W-:-:S05]  /*11880*/  HADD2.F32 R6, -RZ, R23.H0_H0 ;  /* 0x20000017ff067230 */ /* 0x004fca0000004100 */
[----:B------:R-:W-:-:S04]  /*11890*/  FMUL R6, R6, R16 ;  /* 0x0000001006067220 */ /* 0x000fc80000400000 */
[----:B---3--:R-:W-:Y:S01]  /*118a0*/  FFMA R7, R160, R2, R6 ;  /* 0x00000002a0077223 */ /* 0x008fe20000000006 */
[----:B------:R-:W-:Y:S01]  /*118b0*/  IMAD.U32 R160, RZ, RZ, UR8 ;  /* 0x00000008ffa07e24 */ /* 0x000fe2000f8e00ff */
[----:B------:R-:W-:-:S03]  /*118c0*/  MOV R6, UR8 ;  /* 0x0000000800067c02 */ /* 0x000fc60008000f00 */
[----:B------:R-:W-:Y:S02]  /*118d0*/  F2FP.F16.F32.PACK_AB R7, RZ, R7 ;  /* 0x00000007ff07723e */ /* 0x000fe400000000ff */
[----:B------:R-:W-:Y:S02]  /*118e0*/  SHF.L.U32 R160, R160, 0x4, RZ ;  /* 0x00000004a0a07819 */ /* 0x000fe400000006ff */
[----:B------:R-:W-:Y:S02]  /*118f0*/  SHF.L.U64.HI R158, R6, 0x4, R158 ;  /* 0x00000004069e7819 */ /* 0x000fe4000001029e */
[----:B------:R-:W-:Y:S02]  /*11900*/  IADD3 R6, P2, R160, R4, RZ ;  /* 0x00000004a0067210 */ /* 0x000fe40007f5e0ff */
[----:B------:R-:W-:-:S03]  /*11910*/  PRMT R161, R7, 0x7610, R161 ;  /* 0x0000761007a17816 */ /* 0x000fc600000000a1 */
[----:B------:R-:W-:-:S05]  /*11920*/  IMAD.X R7, R158, 0x1, R5, P2 ;  /* 0x000000019e077824 */ /* 0x000fca00010e0605 */
[----:B------:R1:W-:Y:S01]  /*11930*/  @P1 STG.E.U16 desc[UR44][R6.64], R161 ;  /* 0x000000a106001986 */ /* 0x0003e2000c10152c */
[----:B------:R-:W-:Y:S05]  /*11940*/  @!P4 BRA `(.L_x_39) ;  /* 0x000000000004c947 */ /* 0x000fea0003800000 */
[----:B------:R2:W5:Y:S02]  /*11950*/  LDG.E.LTC128B.U16 R23, desc[UR44][R8.64+0x2] ;  /* 0x0000022c08177981 */ /* 0x000564000c1e1520 */
.L_x_39:
[----:B------:R-:W-:Y:S05]  /*11960*/  BSYNC B1 ;  /* 0x0000000000017941 */ /* 0x000fea0003800000 */
.L_x_38:
[----:B------:R-:W3:Y:S01]  /*11970*/  LDL.LU R162, [R1+0xc] ;  /* 0x00000c0001a27983 */ /* 0x000ee20000300800 */
[----:B-1---5:R-:W-:Y:S01]  /*11980*/  HADD2.F32 R161, -RZ, R23.H0_H0 ;  /* 0x20000017ffa17230 */ /* 0x022fe20000004100 */
[----:B------:R-:W-:Y:S01]  /*11990*/  ISETP.GT.AND P1, PT, R0, 0x8, P3 ;  /* 0x000000080000780c */ /* 0x000fe20001f24270 */
[----:B------:R-:W-:Y:S03]  /*119a0*/  BSSY B1, `(.L_x_40) ;  /* 0x0000007000017945 */ /* 0x000fe60003800000 */
[----:B------:R-:W-:-:S04]  /*119b0*/  FMUL R161, R161, R16 ;  /* 0x00000010a1a17220 */ /* 0x000fc80000400000 */
[----:B---3--:R-:W-:-:S05]  /*119c0*/  FFMA R161, R162, R2, R161 ;  /* 0x00000002a2a17223 */ /* 0x008fca00000000a1 */
[----:B------:R-:W-:-:S05]  /*119d0*/  F2FP.F16.F32.PACK_AB R161, RZ, R161 ;  /* 0x000000a1ffa1723e */ /* 0x000fca00000000ff */
[----:B------:R1:W-:Y:S01]  /*119e0*/  @P4 STG.E.U16 desc[UR44][R6.64+0x2], R161 ;  /* 0x000002a106004986 */ /* 0x0003e2000c10152c */
[----:B------:R-:W-:Y:S05]  /*119f0*/  @!P1 BRA `(.L_x_41) ;  /* 0x0000000000049947 */ /* 0x000fea0003800000 */
[----:B------:R3:W5:Y:S02]  /*11a00*/  LDG.E.LTC128B.U16 R23, desc[UR44][R10.64+0x10] ;  /* 0x0000102c0a177981 */ /* 0x000764000c1e1520 */
.L_x_41:
[----:B------:R-:W-:Y:S05]  /*11a10*/  BSYNC B1 ;  /* 0x0000000000017941 */ /* 0x000fea0003800000 */
.L_x_40:
[----:B------:R-:W4:Y:S01]  /*11a20*/  LDL.LU R162, [R1+0x10] ;  /* 0x0000100001a27983 */ /* 0x000f220000300800 */
[----:B-1---5:R-:W-:Y:S01]  /*11a30*/  HADD2.F32 R161, -RZ, R23.H0_H0 ;  /* 0x20000017ffa17230 */ /* 0x022fe20000004100 */
[----:B------:R-:W-:Y:S01]  /*11a40*/  ISETP.GT.AND P2, PT, R0, 0x9, P3 ;  /* 0x000000090000780c */ /* 0x000fe20001f44270 */
[----:B------:R-:W-:Y:S03]  /*11a50*/  BSSY B1, `(.L_x_42) ;  /* 0x0000007000017945 */ /* 0x000fe60003800000 */
[----:B------:R-:W-:-:S04]  /*11a60*/  FMUL R161, R161, R16 ;  /* 0x00000010a1a17220 */ /* 0x000fc80000400000 */
[----:B----4-:R-:W-:-:S05]  /*11a70*/  FFMA R161, R162, R2, R161 ;  /* 0x00000002a2a17223 */ /* 0x010fca00000000a1 */
[----:B------:R-:W-:-:S05]  /*11a80*/  F2FP.F16.F32.PACK_AB R161, RZ, R161 ;  /* 0x000000a1ffa1723e */ /* 0x000fca00000000ff */
[----:B------:R1:W-:Y:S01]  /*11a90*/  @P1 STG.E.U16 desc[UR44][R4.64+0x10], R161 ;  /* 0x000010a104001986 */ /* 0x0003e2000c10152c */
[----:B------:R-:W-:Y:S05]  /*11aa0*/  @!P2 BRA `(.L_x_43) ;  /* 0x000000000004a947 */ /* 0x000fea0003800000 */
[----:B------:R4:W5:Y:S02]  /*11ab0*/  LDG.E.LTC128B.U16 R23, desc[UR44][R10.64+0x12] ;  /* 0x0000122c0a177981 */ /* 0x000964000c1e1520 */
.L_x_43:
[----:B------:R-:W-:Y:S05]  /*11ac0*/  BSYNC B1 ;  /* 0x0000000000017941 */ /* 0x000fea0003800000 */
.L_x_42:
[----:B------:R-:W2:Y:S01]  /*11ad0*/  LDL.LU R162, [R1+0x14] ;  /* 0x0000140001a27983 */ /* 0x000ea20000300800 */
[----:B-1---5:R-:W-:Y:S01]  /*11ae0*/  HADD2.F32 R161, -RZ, R23.H0_H0 ;  /* 0x20000017ffa17230 */ /* 0x022fe20000004100 */
[----:B------:R-:W-:Y:S01]  /*11af0*/  ISETP.GT.AND P1, PT, R0, 0x8, P0 ;  /* 0x000000080000780c */ /* 0x000fe20000724270 */
[----:B------:R-:W-:Y:S03]  /*11b00*/  BSSY B1, `(.L_x_44) ;  /* 0x0000007000017945 */ /* 0x000fe60003800000 */
[----:B------:R-:W-:-:S04]  /*11b10*/  FMUL R161, R161, R16 ;  /* 0x00000010a1a17220 */ /* 0x000fc80000400000 */
[----:B--2---:R-:W-:-:S05]  /*11b20*/  FFMA R161, R162, R2, R161 ;  /* 0x00000002a2a17223 */ /* 0x004fca00000000a1 */
[----:B------:R-:W-:-:S05]  /*11b30*/  F2FP.F16.F32.PACK_AB R161, RZ, R161 ;  /* 0x000000a1ffa1723e */ /* 0x000fca00000000ff */
[----:B------:R1:W-:Y:S01]  /*11b40*/  @P2 STG.E.U16 desc[UR44][R4.64+0x12], R161 ;  /* 0x000012a104002986 */ /* 0x0003e2000c10152c */
[----:B------:R-:W-:Y:S05]  /*11b50*/  @!P1 BRA `(.L_x_45) ;  /* 0x0000000000049947 */ /* 0x000fea0003800000 */
[----:B------:R2:W5:Y:S02]  /*11b60*/  LDG.E.LTC128B.U16 R23, desc[UR44][R8.64+0x10] ;  /* 0x0000102c08177981 */ /* 0x000564000c1e1520 */
.L_x_45:
[----:B------:R-:W-:Y:S05]  /*11b70*/  BSYNC B1 ;  /* 0x0000000000017941 */ /* 0x000fea0003800000 */
.L_x_44:
        /* <DEDUP_REMOVED lines=10> */
.L_x_47:
[----:B------:R-:W-:Y:S05]  /*11c20*/  BSYNC B1 ;  /* 0x0000000000017941 */ /* 0x000fea0003800000 */
.L_x_46:
        /* <DEDUP_REMOVED lines=10> */
.L_x_49:
[----:B------:R-:W-:Y:S05]  /*11cd0*/  BSYNC B1 ;  /* 0x0000000000017941 */ /* 0x000fea0003800000 */
.L_x_48:
        /* <DEDUP_REMOVED lines=10> */
.L_x_51:
[----:B------:R-:W-:Y:S05]  /*11d80*/  BSYNC B1 ;  /* 0x0000000000017941 */ /* 0x000fea0003800000 */
.L_x_50:
        /* <DEDUP_REMOVED lines=10> */
.L_x_53:
[----:B------:R-:W-:Y:S05]  /*11e30*/  BSYNC B1 ;  /* 0x0000000000017941 */ /* 0x000fea0003800000 */
.L_x_52:
        /* <DEDUP_REMOVED lines=10> */
.L_x_55:
[----:B------:R-:W-:Y:S05]  /*11ee0*/  BSYNC B1 ;  /* 0x0000000000017941 */ /* 0x000fea0003800000 */
.L_x_54:
        /* <DEDUP_REMOVED lines=10> */
.L_x_57:
[----:B------:R-:W-:Y:S05]  /*11f90*/  BSYNC B1 ;  /* 0x0000000000017941 */ /* 0x000fea0003800000 */
.L_x_56:
        /* <DEDUP_REMOVED lines=10> */
.L_x_59:
[----:B------:R-:W-:Y:S05]  /*12040*/  BSYNC B1 ;  /* 0x0000000000017941 */ /* 0x000fea0003800000 */
.L_x_58:
        /* <DEDUP_REMOVED lines=10> */
.L_x_61:
[----:B------:R-:W-:Y:S05]  /*120f0*/  BSYNC B1 ;  /* 0x0000000000017941 */ /* 0x000fea0003800000 */
.L_x_60:
        /* <DEDUP_REMOVED lines=10> */
.L_x_63:
[----:B------:R-:W-:Y:S05]  /*121a0*/  BSYNC B1 ;  /* 0x0000000000017941 */ /* 0x000fea0003800000 */
.L_x_62:
        /* <DEDUP_REMOVED lines=10> */
.L_x_65:
[----:B------:R-:W-:Y:S05]  /*12250*/  BSYNC B1 ;  /* 0x0000000000017941 */ /* 0x000fea0003800000 */
.L_x_64:
        /* <DEDUP_REMOVED lines=10> */
.L_x_67:
[----:B------:R-:W-:Y:S05]  /*12300*/  BSYNC B1 ;  /* 0x0000000000017941 */ /* 0x000fea0003800000 */
.L_x_66:
        /* <DEDUP_REMOVED lines=10> */
.L_x_69:
[----:B------:R-:W-:Y:S05]  /*123b0*/  BSYNC B1 ;  /* 0x0000000000017941 */ /* 0x000fea0003800000 */
.L_x_68:
        /* <DEDUP_REMOVED lines=10> */
.L_x_71:
[----:B------:R-:W-:Y:S05]  /*12460*/  BSYNC B1 ;  /* 0x0000000000017941 */ /* 0x000fea0003800000 */
.L_x_70:
        /* <DEDUP_REMOVED lines=10> */
.L_x_73:
[----:B------:R-:W-:Y:S05]  /*12510*/  BSYNC B1 ;  /* 0x0000000000017941 */ /* 0x000fea0003800000 */
.L_x_72:
        /* <DEDUP_REMOVED lines=10> */
.L_x_75:
[----:B------:R-:W-:Y:S05]  /*125c0*/  BSYNC B1 ;  /* 0x0000000000017941 */ /* 0x000fea0003800000 */
.L_x_74:
        /* <DEDUP_REMOVED lines=10> */
.L_x_77:
[----:B------:R-:W-:Y:S05]  /*12670*/  BSYNC B1 ;  /* 0x0000000000017941 */ /* 0x000fea0003800000 */
.L_x_76:
        /* <DEDUP_REMOVED lines=10> */
.L_x_79:
[----:B------:R-:W-:Y:S05]  /*12720*/  BSYNC B1 ;  /* 0x0000000000017941 */ /* 0x000fea0003800000 */
.L_x_78:
        /* <DEDUP_REMOVED lines=10> */
.L_x_81:
[----:B------:R-:W-:Y:S05]  /*127d0*/  BSYNC B1 ;  /* 0x0000000000017941 */ /* 0x000fea0003800000 */
.L_x_80:
        /* <DEDUP_REMOVED lines=10> */
.L_x_83:
[----:B------:R-:W-:Y:S05]  /*12880*/  BSYNC B1 ;  /* 0x0000000000017941 */ /* 0x000fea0003800000 */
.L_x_82:
        /* <DEDUP_REMOVED lines=10> */
.L_x_85:
[----:B------:R-:W-:Y:S05]  /*12930*/  BSYNC B1 ;  /* 0x0000000000017941 */ /* 0x000fea0003800000 */
.L_x_84:
        /* <DEDUP_REMOVED lines=10> */
.L_x_87:
[----:B------:R-:W-:Y:S05]  /*129e0*/  BSYNC B1 ;  /* 0x0000000000017941 */ /* 0x000fea0003800000 */
.L_x_86:
        /* <DEDUP_REMOVED lines=10> */
.L_x_89:
[----:B------:R-:W-:Y:S05]  /*12a90*/  BSYNC B1 ;  /* 0x0000000000017941 */ /* 0x000fea0003800000 */
.L_x_88:
        /* <DEDUP_REMOVED lines=10> */
.L_x_91:
[----:B------:R-:W-:Y:S05]  /*12b40*/  BSYNC B1 ;  /* 0x0000000000017941 */ /* 0x000fea0003800000 */
.L_x_90:
        /* <DEDUP_REMOVED lines=10> */
.L_x_93:
[----:B------:R-:W-:Y:S05]  /*12bf0*/  BSYNC B1 ;  /* 0x0000000000017941 */ /* 0x000fea0003800000 */
.L_x_92:
        /* <DEDUP_REMOVED lines=10> */
.L_x_95:
[----:B------:R-:W-:Y:S05]  /*12ca0*/  BSYNC B1 ;  /* 0x0000000000017941 */ /* 0x000fea0003800000 */
.L_x_94:
        /* <DEDUP_REMOVED lines=10> */
.L_x_97:
[----:B------:R-:W-:Y:S05]  /*12d50*/  BSYNC B1 ;  /* 0x0000000000017941 */ /* 0x000fea0003800000 */
.L_x_96:
        /* <DEDUP_REMOVED lines=10> */
.L_x_99:
[----:B------:R-:W-:Y:S05]  /*12e00*/  BSYNC B1 ;  /* 0x0000000000017941 */ /* 0x000fea0003800000 */
.L_x_98:
        /* <DEDUP_REMOVED lines=10> */
.L_x_101:
[----:B------:R-:W-:Y:S05]  /*12eb0*/  BSYNC B1 ;  /* 0x0000000000017941 */ /* 0x000fea0003800000 */
.L_x_100:
        /* <DEDUP_REMOVED lines=10> */
.L_x_103:
[----:B------:R-:W-:Y:S05]  /*12f60*/  BSYNC B1 ;  /* 0x0000000000017941 */ /* 0x000fea0003800000 */
.L_x_102:
        /* <DEDUP_REMOVED lines=10> */
.L_x_105:
[----:B------:R-:W-:Y:S05]  /*13010*/  BSYNC B1 ;  /* 0x0000000000017941 */ /* 0x000fea0003800000 */
.L_x_104:
        /* <DEDUP_REMOVED lines=10> */
.L_x_107:
[----:B------:R-:W-:Y:S05]  /*130c0*/  BSYNC B1 ;  /* 0x0000000000017941 */ /* 0x000fea0003800000 */
.L_x_106:
        /* <DEDUP_REMOVED lines=10> */
.L_x_109:
[----:B------:R-:W-:Y:S05]  /*13170*/  BSYNC B1 ;  /* 0x0000000000017941 */ /* 0x000fea0003800000 */
.L_x_108:
        /* <DEDUP_REMOVED lines=10> */
.L_x_111:
[----:B------:R-:W-:Y:S05]  /*13220*/  BSYNC B1 ;  /* 0x0000000000017941 */ /* 0x000fea0003800000 */
.L_x_110:
        /* <DEDUP_REMOVED lines=10> */
.L_x_113:
[----:B------:R-:W-:Y:S05]  /*132d0*/  BSYNC B1 ;  /* 0x0000000000017941 */ /* 0x000fea0003800000 */
.L_x_112:
        /* <DEDUP_REMOVED lines=10> */
.L_x_115:
[----:B------:R-:W-:Y:S05]  /*13380*/  BSYNC B1 ;  /* 0x0000000000017941 */ /* 0x000fea0003800000 */
.L_x_114:
        /* <DEDUP_REMOVED lines=10> */
.L_x_117:
[----:B------:R-:W-:Y:S05]  /*13430*/  BSYNC B1 ;  /* 0x0000000000017941 */ /* 0x000fea0003800000 */
.L_x_116:
        /* <DEDUP_REMOVED lines=10> */
.L_x_119:
[----:B------:R-:W-:Y:S05]  /*134e0*/  BSYNC B1 ;  /* 0x0000000000017941 */ /* 0x000fea0003800000 */
.L_x_118:
        /* <DEDUP_REMOVED lines=10> */
.L_x_121:
[----:B------:R-:W-:Y:S05]  /*13590*/  BSYNC B1 ;  /* 0x0000000000017941 */ /* 0x000fea0003800000 */
.L_x_120:
        /* <DEDUP_REMOVED lines=10> */
.L_x_123:
[----:B------:R-:W-:Y:S05]  /*13640*/  BSYNC B1 ;  /* 0x0000000000017941 */ /* 0x000fea0003800000 */
.L_x_122:
        /* <DEDUP_REMOVED lines=10> */
.L_x_125:
[----:B------:R-:W-:Y:S05]  /*136f0*/  BSYNC B1 ;  /* 0x0000000000017941 */ /* 0x000fea0003800000 */
.L_x_124:
        /* <DEDUP_REMOVED lines=10> */
.L_x_127:
[----:B------:R-:W-:Y:S05]  /*137a0*/  BSYNC B1 ;  /* 0x0000000000017941 */ /* 0x000fea0003800000 */
.L_x_126:
        /* <DEDUP_REMOVED lines=10> */
.L_x_129:
[----:B------:R-:W-:Y:S05]  /*13850*/  BSYNC B1 ;  /* 0x0000000000017941 */ /* 0x000fea0003800000 */
.L_x_128:
        /* <DEDUP_REMOVED lines=10> */
.L_x_131:
[----:B------:R-:W-:Y:S05]  /*13900*/  BSYNC B1 ;  /* 0x0000000000017941 */ /* 0x000fea0003800000 */
.L_x_130:
        /* <DEDUP_REMOVED lines=10> */
.L_x_133:
[----:B------:R-:W-:Y:S05]  /*139b0*/  BSYNC B1 ;  /* 0x0000000000017941 */ /* 0x000fea0003800000 */
.L_x_132:
        /* <DEDUP_REMOVED lines=10> */
.L_x_135:
[----:B------:R-:W-:Y:S05]  /*13a60*/  BSYNC B1 ;  /* 0x0000000000017941 */ /* 0x000fea0003800000 */
.L_x_134:
        /* <DEDUP_REMOVED lines=10> */
.L_x_137:
[----:B------:R-:W-:Y:S05]  /*13b10*/  BSYNC B1 ;  /* 0x0000000000017941 */ /* 0x000fea0003800000 */
.L_x_136:
        /* <DEDUP_REMOVED lines=10> */
.L_x_139:
[----:B------:R-:W-:Y:S05]  /*13bc0*/  BSYNC B1 ;  /* 0x0000000000017941 */ /* 0x000fea0003800000 */
.L_x_138:
        /* <DEDUP_REMOVED lines=10> */
.L_x_141:
[----:B------:R-:W-:Y:S05]  /*13c70*/  BSYNC B1 ;  /* 0x0000000000017941 */ /* 0x000fea0003800000 */
.L_x_140:
        /* <DEDUP_REMOVED lines=10> */
.L_x_143:
[----:B------:R-:W-:Y:S05]  /*13d20*/  BSYNC B1 ;  /* 0x0000000000017941 */ /* 0x000fea0003800000 */
.L_x_142:
        /* <DEDUP_REMOVED lines=10> */
.L_x_145:
[----:B------:R-:W-:Y:S05]  /*13dd0*/  BSYNC B1 ;  /* 0x0000000000017941 */ /* 0x000fea0003800000 */
.L_x_144:
        /* <DEDUP_REMOVED lines=10> */
.L_x_147:
[----:B------:R-:W-:Y:S05]  /*13e80*/  BSYNC B1 ;  /* 0x0000000000017941 */ /* 0x000fea0003800000 */
.L_x_146:
        /* <DEDUP_REMOVED lines=10> */
.L_x_149:
[----:B------:R-:W-:Y:S05]  /*13f30*/  BSYNC B1 ;  /* 0x0000000000017941 */ /* 0x000fea0003800000 */
.L_x_148:
        /* <DEDUP_REMOVED lines=10> */
.L_x_151:
[----:B------:R-:W-:Y:S05]  /*13fe0*/  BSYNC B1 ;  /* 0x0000000000017941 */ /* 0x000fea0003800000 */
.L_x_150:
        /* <DEDUP_REMOVED lines=10> */
.L_x_153:
[----:B------:R-:W-:Y:S05]  /*14090*/  BSYNC B1 ;  /* 0x0000000000017941 */ /* 0x000fea0003800000 */
.L_x_152:
        /* <DEDUP_REMOVED lines=10> */
.L_x_155:
[----:B------:R-:W-:Y:S05]  /*14140*/  BSYNC B1 ;  /* 0x0000000000017941 */ /* 0x000fea0003800000 */
.L_x_154:
        /* <DEDUP_REMOVED lines=10> */
.L_x_157:
[----:B------:R-:W-:Y:S05]  /*141f0*/  BSYNC B1 ;  /* 0x0000000000017941 */ /* 0x000fea0003800000 */
.L_x_156:
        /* <DEDUP_REMOVED lines=10> */
.L_x_159:
[----:B------:R-:W-:Y:S05]  /*142a0*/  BSYNC B1 ;  /* 0x0000000000017941 */ /* 0x000fea0003800000 */
.L_x_158:
        /* <DEDUP_REMOVED lines=10> */
.L_x_161:
[----:B------:R-:W-:Y:S05]  /*14350*/  BSYNC B1 ;  /* 0x0000000000017941 */ /* 0x000fea0003800000 */
.L_x_160:
        /* <DEDUP_REMOVED lines=10> */
.L_x_163:
[----:B------:R-:W-:Y:S05]  /*14400*/  BSYNC B1 ;  /* 0x0000000000017941 */ /* 0x000fea0003800000 */
.L_x_162:
        /* <DEDUP_REMOVED lines=10> */
.L_x_165:
[----:B------:R-:W-:Y:S05]  /*144b0*/  BSYNC B1 ;  /* 0x0000000000017941 */ /* 0x000fea0003800000 */
.L_x_164:
        /* <DEDUP_REMOVED lines=10> */
.L_x_167:
[----:B------:R-:W-:Y:S05]  /*14560*/  BSYNC B1 ;  /* 0x0000000000017941 */ /* 0x000fea0003800000 */
.L_x_166:
        /* <DEDUP_REMOVED lines=10> */
.L_x_169:
[----:B------:R-:W-:Y:S05]  /*14610*/  BSYNC B1 ;  /* 0x0000000000017941 */ /* 0x000fea0003800000 */
.L_x_168:
        /* <DEDUP_REMOVED lines=10> */
.L_x_171:
[----:B------:R-:W-:Y:S05]  /*146c0*/  BSYNC B1 ;  /* 0x0000000000017941 */ /* 0x000fea0003800000 */
.L_x_170:
        /* <DEDUP_REMOVED lines=10> */
.L_x_173:
[----:B------:R-:W-:Y:S05]  /*14770*/  BSYNC B1 ;  /* 0x0000000000017941 */ /* 0x000fea0003800000 */
.L_x_172:
        /* <DEDUP_REMOVED lines=10> */
.L_x_175:
[----:B------:R-:W-:Y:S05]  /*14820*/  BSYNC B1 ;  /* 0x0000000000017941 */ /* 0x000fea0003800000 */
.L_x_174:
        /* <DEDUP_REMOVED lines=10> */
.L_x_177:
[----:B------:R-:W-:Y:S05]  /*148d0*/  BSYNC B1 ;  /* 0x0000000000017941 */ /* 0x000fea0003800000 */
.L_x_176:
        /* <DEDUP_REMOVED lines=10> */
.L_x_179:
[----:B------:R-:W-:Y:S05]  /*14980*/  BSYNC B1 ;  /* 0x0000000000017941 */ /* 0x000fea0003800000 */
.L_x_178:
        /* <DEDUP_REMOVED lines=10> */
.L_x_181:
[----:B------:R-:W-:Y:S05]  /*14a30*/  BSYNC B1 ;  /* 0x0000000000017941 */ /* 0x000fea0003800000 */
.L_x_180:
        /* <DEDUP_REMOVED lines=10> */
.L_x_183:
[----:B------:R-:W-:Y:S05]  /*14ae0*/  BSYNC B1 ;  /* 0x0000000000017941 */ /* 0x000fea0003800000 */
.L_x_182:
        /* <DEDUP_REMOVED lines=10> */
.L_x_185:
[----:B------:R-:W-:Y:S05]  /*14b90*/  BSYNC B1 ;  /* 0x0000000000017941 */ /* 0x000fea0003800000 */
.L_x_184:
        /* <DEDUP_REMOVED lines=10> */
.L_x_187:
[----:B------:R-:W-:Y:S05]  /*14c40*/  BSYNC B1 ;  /* 0x0000000000017941 */ /* 0x000fea0003800000 */
.L_x_186:
        /* <DEDUP_REMOVED lines=10> */
.L_x_189:
[----:B------:R-:W-:Y:S05]  /*14cf0*/  BSYNC B1 ;  /* 0x0000000000017941 */ /* 0x000fea0003800000 */
.L_x_188:
        /* <DEDUP_REMOVED lines=10> */
.L_x_191:
[----:B------:R-:W-:Y:S05]  /*14da0*/  BSYNC B1 ;  /* 0x0000000000017941 */ /* 0x000fea0003800000 */
.L_x_190:
        /* <DEDUP_REMOVED lines=10> */
.L_x_193:
[----:B------:R-:W-:Y:S05]  /*14e50*/  BSYNC B1 ;  /* 0x0000000000017941 */ /* 0x000fea0003800000 */
.L_x_192:
        /* <DEDUP_REMOVED lines=10> */
.L_x_195:
[----:B------:R-:W-:Y:S05]  /*14f00*/  BSYNC B1 ;  /* 0x0000000000017941 */ /* 0x000fea0003800000 */
.L_x_194:
        /* <DEDUP_REMOVED lines=10> */
.L_x_197:
[----:B------:R-:W-:Y:S05]  /*14fb0*/  BSYNC B1 ;  /* 0x0000000000017941 */ /* 0x000fea0003800000 */
.L_x_196:
        /* <DEDUP_REMOVED lines=10> */
.L_x_199:
[----:B------:R-:W-:Y:S05]  /*15060*/  BSYNC B1 ;  /* 0x0000000000017941 */ /* 0x000fea0003800000 */
.L_x_198:
        /* <DEDUP_REMOVED lines=10> */
.L_x_201:
[----:B------:R-:W-:Y:S05]  /*15110*/  BSYNC B1 ;  /* 0x0000000000017941 */ /* 0x000fea0003800000 */
.L_x_200:
        /* <DEDUP_REMOVED lines=10> */
.L_x_203:
[----:B------:R-:W-:Y:S05]  /*151c0*/  BSYNC B1 ;  /* 0x0000000000017941 */ /* 0x000fea0003800000 */
.L_x_202:
        /* <DEDUP_REMOVED lines=10> */
.L_x_205:
[----:B------:R-:W-:Y:S05]  /*15270*/  BSYNC B1 ;  /* 0x0000000000017941 */ /* 0x000fea0003800000 */
.L_x_204:
        /* <DEDUP_REMOVED lines=10> */
.L_x_207:
[----:B------:R-:W-:Y:S05]  /*15320*/  BSYNC B1 ;  /* 0x0000000000017941 */ /* 0x000fea0003800000 */
.L_x_206:
        /* <DEDUP_REMOVED lines=10> */
.L_x_209:
[----:B------:R-:W-:Y:S05]  /*153d0*/  BSYNC B1 ;  /* 0x0000000000017941 */ /* 0x000fea0003800000 */
.L_x_208:
        /* <DEDUP_REMOVED lines=10> */
.L_x_211:
[----:B------:R-:W-:Y:S05]  /*15480*/  BSYNC B1 ;  /* 0x0000000000017941 */ /* 0x000fea0003800000 */
.L_x_210:
        /* <DEDUP_REMOVED lines=10> */
.L_x_213:
[----:B------:R-:W-:Y:S05]  /*15530*/  BSYNC B1 ;  /* 0x0000000000017941 */ /* 0x000fea0003800000 */
.L_x_212:
        /* <DEDUP_REMOVED lines=10> */
.L_x_215:
[----:B------:R-:W-:Y:S05]  /*155e0*/  BSYNC B1 ;  /* 0x0000000000017941 */ /* 0x000fea0003800000 */
.L_x_214:
        /* <DEDUP_REMOVED lines=10> */
.L_x_217:
[----:B------:R-:W-:Y:S05]  /*15690*/  BSYNC B1 ;  /* 0x0000000000017941 */ /* 0x000fea0003800000 */
.L_x_216:
        /* <DEDUP_REMOVED lines=10> */
.L_x_219:
[----:B------:R-:W-:Y:S05]  /*15740*/  BSYNC B1 ;  /* 0x0000000000017941 */ /* 0x000fea0003800000 */
.L_x_218:
        /* <DEDUP_REMOVED lines=10> */
.L_x_221:
[----:B------:R-:W-:Y:S05]  /*157f0*/  BSYNC B1 ;  /* 0x0000000000017941 */ /* 0x000fea0003800000 */
.L_x_220:
        /* <DEDUP_REMOVED lines=10> */
.L_x_223:
[----:B------:R-:W-:Y:S05]  /*158a0*/  BSYNC B1 ;  /* 0x0000000000017941 */ /* 0x000fea0003800000 */
.L_x_222:
        /* <DEDUP_REMOVED lines=10> */
.L_x_225:
[----:B------:R-:W-:Y:S05]  /*15950*/  BSYNC B1 ;  /* 0x0000000000017941 */ /* 0x000fea0003800000 */
.L_x_224:
        /* <DEDUP_REMOVED lines=10> */
.L_x_227:
[----:B------:R-:W-:Y:S05]  /*15a00*/  BSYNC B1 ;  /* 0x0000000000017941 */ /* 0x000fea0003800000 */
.L_x_226:
        /* <DEDUP_REMOVED lines=10> */
.L_x_229:
[----:B------:R-:W-:Y:S05]  /*15ab0*/  BSYNC B1 ;  /* 0x0000000000017941 */ /* 0x000fea0003800000 */
.L_x_228:
        /* <DEDUP_REMOVED lines=10> */
.L_x_231:
[----:B------:R-:W-:Y:S05]  /*15b60*/  BSYNC B1 ;  /* 0x0000000000017941 */ /* 0x000fea0003800000 */
.L_x_230:
        /* <DEDUP_REMOVED lines=10> */
.L_x_233:
[----:B------:R-:W-:Y:S05]  /*15c10*/  BSYNC B1 ;  /* 0x0000000000017941 */ /* 0x000fea0003800000 */
.L_x_232:
        /* <DEDUP_REMOVED lines=10> */
.L_x_235:
[----:B------:R-:W-:Y:S05]  /*15cc0*/  BSYNC B1 ;  /* 0x0000000000017941 */ /* 0x000fea0003800000 */
.L_x_234:
        /* <DEDUP_REMOVED lines=10> */
.L_x_237:
[----:B------:R-:W-:Y:S05]  /*15d70*/  BSYNC B1 ;  /* 0x0000000000017941 */ /* 0x000fea0003800000 */
.L_x_236:
        /* <DEDUP_REMOVED lines=10> */
.L_x_239:
[----:B------:R-:W-:Y:S05]  /*15e20*/  BSYNC B1 ;  /* 0x0000000000017941 */ /* 0x000fea0003800000 */
.L_x_238:
        /* <DEDUP_REMOVED lines=10> */
.L_x_241:
[----:B------:R-:W-:Y:S05]  /*15ed0*/  BSYNC B1 ;  /* 0x0000000000017941 */ /* 0x000fea0003800000 */
.L_x_240:
        /* <DEDUP_REMOVED lines=10> */
.L_x_243:
[----:B------:R-:W-:Y:S05]  /*15f80*/  BSYNC B1 ;  /* 0x0000000000017941 */ /* 0x000fea0003800000 */
.L_x_242:
        /* <DEDUP_REMOVED lines=10> */
.L_x_245:
[----:B------:R-:W-:Y:S05]  /*16030*/  BSYNC B1 ;  /* 0x0000000000017941 */ /* 0x000fea0003800000 */
.L_x_244:
        /* <DEDUP_REMOVED lines=10> */
.L_x_247:
[----:B------:R-:W-:Y:S05]  /*160e0*/  BSYNC B1 ;  /* 0x0000000000017941 */ /* 0x000fea0003800000 */
.L_x_246:
        /* <DEDUP_REMOVED lines=10> */
.L_x_249:
[----:B------:R-:W-:Y:S05]  /*16190*/  BSYNC B1 ;  /* 0x0000000000017941 */ /* 0x000fea0003800000 */
.L_x_248:
        /* <DEDUP_REMOVED lines=10> */
.L_x_251:
[----:B------:R-:W-:Y:S05]  /*16240*/  BSYNC B1 ;  /* 0x0000000000017941 */ /* 0x000fea0003800000 */
.L_x_250:
        /* <DEDUP_REMOVED lines=10> */
.L_x_253:
[----:B------:R-:W-:Y:S05]  /*162f0*/  BSYNC B1 ;  /* 0x0000000000017941 */ /* 0x000fea0003800000 */
.L_x_252:
        /* <DEDUP_REMOVED lines=10> */
.L_x_255:
[----:B------:R-:W-:Y:S05]  /*163a0*/  BSYNC B1 ;  /* 0x0000000000017941 */ /* 0x000fea0003800000 */
.L_x_254:
        /* <DEDUP_REMOVED lines=10> */
.L_x_257:
[----:B------:R-:W-:Y:S05]  /*16450*/  BSYNC B1 ;  /* 0x0000000000017941 */ /* 0x000fea0003800000 */
.L_x_256:
        /* <DEDUP_REMOVED lines=10> */
.L_x_259:
[----:B------:R-:W-:Y:S05]  /*16500*/  BSYNC B1 ;  /* 0x0000000000017941 */ /* 0x000fea0003800000 */
.L_x_258:
        /* <DEDUP_REMOVED lines=10> */
.L_x_261:
[----:B------:R-:W-:Y:S05]  /*165b0*/  BSYNC B1 ;  /* 0x0000000000017941 */ /* 0x000fea0003800000 */
.L_x_260:
        /* <DEDUP_REMOVED lines=10> */
.L_x_263:
[----:B------:R-:W-:Y:S05]  /*16660*/  BSYNC B1 ;  /* 0x0000000000017941 */ /* 0x000fea0003800000 */
.L_x_262:
        /* <DEDUP_REMOVED lines=10> */
.L_x_265:
[----:B------:R-:W-:Y:S05]  /*16710*/  BSYNC B1 ;  /* 0x0000000000017941 */ /* 0x000fea0003800000 */
.L_x_264:
        /* <DEDUP_REMOVED lines=10> */
.L_x_267:
[----:B------:R-:W-:Y:S05]  /*167c0*/  BSYNC B1 ;  /* 0x0000000000017941 */ /* 0x000fea0003800000 */
.L_x_266:
        /* <DEDUP_REMOVED lines=10> */
.L_x_269:
[----:B------:R-:W-:Y:S05]  /*16870*/  BSYNC B1 ;  /* 0x0000000000017941 */ /* 0x000fea0003800000 */
.L_x_268:
        /* <DEDUP_REMOVED lines=10> */
.L_x_271:
[----:B------:R-:W-:Y:S05]  /*16920*/  BSYNC B1 ;  /* 0x0000000000017941 */ /* 0x000fea0003800000 */
.L_x_270:
        /* <DEDUP_REMOVED lines=10> */
.L_x_273:
[----:B------:R-:W-:Y:S05]  /*169d0*/  BSYNC B1 ;  /* 0x0000000000017941 */ /* 0x000fea0003800000 */
.L_x_272:
        /* <DEDUP_REMOVED lines=10> */
.L_x_275:
[----:B------:R-:W-:Y:S05]  /*16a80*/  BSYNC B1 ;  /* 0x0000000000017941 */ /* 0x000fea0003800000 */
.L_x_274:
        /* <DEDUP_REMOVED lines=10> */
.L_x_277:
[----:B------:R-:W-:Y:S05]  /*16b30*/  BSYNC B1 ;  /* 0x0000000000017941 */ /* 0x000fea0003800000 */
.L_x_276:
        /* <DEDUP_REMOVED lines=10> */
.L_x_279:
[----:B------:R-:W-:Y:S05]  /*16be0*/  BSYNC B1 ;  /* 0x0000000000017941 */ /* 0x000fea0003800000 */
.L_x_278:
        /* <DEDUP_REMOVED lines=10> */
.L_x_281:
[----:B------:R-:W-:Y:S05]  /*16c90*/  BSYNC B1 ;  /* 0x0000000000017941 */ /* 0x000fea0003800000 */
.L_x_280:
        /* <DEDUP_REMOVED lines=10> */
.L_x_283:
[----:B------:R-:W-:Y:S05]  /*16d40*/  BSYNC B1 ;  /* 0x0000000000017941 */ /* 0x000fea0003800000 */
.L_x_282:
[----:B0-234-:R-:W2:Y:S01]  /*16d50*/  LDL.LU R10, [R1+0x1f4] ;  /* 0x0001f400010a7983 */ /* 0x01dea20000300800 */
[----:B-----5:R-:W-:Y:S01]  /*16d60*/  HADD2.F32 R11, -RZ, R23.H0_H0 ;  /* 0x20000017ff0b7230 */ /* 0x020fe20000004100 */
        /* <DEDUP_REMOVED lines=8> */
.L_x_285:
[----:B------:R-:W-:Y:S05]  /*16df0*/  BSYNC B1 ;  /* 0x0000000000017941 */ /* 0x000fea0003800000 */
.L_x_284:
[----:B------:R-:W3:Y:S01]  /*16e00*/  LDL.LU R10, [R1+0x1f8] ;  /* 0x0001f800010a7983 */ /* 0x000ee20000300800 */
[----:B0----5:R-:W-:Y:S01]  /*16e10*/  HADD2.F32 R11, -RZ, R23.H0_H0 ;  /* 0x20000017ff0b7230 */ /* 0x021fe20000004100 */
[----:B------:R-:W-:Y:S01]  /*16e20*/  ISETP.GT.AND P1, PT, R0, 0xf9, P0 ;  /* 0x000000f90000780c */ /* 0x000fe20000724270 */
[----:B------:R-:W-:Y:S01]  /*16e30*/  BSSY B1, `(.L_x_286) ;  /* 0x000000a000017945 */ /* 0x000fe20003800000 */
[----:B------:R-:W-:Y:S02]  /*16e40*/  IADD3 R169, P0, R3, 0x80, RZ ;  /* 0x0000008003a97810 */ /* 0x000fe40007f1e0ff */
[----:B------:R-:W-:-:S04]  /*16e50*/  FMUL R11, R11, R16 ;  /* 0x000000100b0b7220 */ /* 0x000fc80000400000 */
[----:B---3--:R-:W-:-:S05]  /*16e60*/  FFMA R11, R10, R2, R11 ;  /* 0x000000020a0b7223 */ /* 0x008fca000000000b */
[----:B------:R-:W-:-:S04]  /*16e70*/  F2FP.F16.F32.PACK_AB R11, RZ, R11 ;  /* 0x0000000bff0b723e */ /* 0x000fc800000000ff */
[----:B------:R-:W-:Y:S02]  /*16e80*/  PRMT R3, R11, 0x7610, R3 ;  /* 0x000076100b037816 */ /* 0x000fe40000000003 */
[----:B------:R-:W-:-:S03]  /*16e90*/  IADD3.X R11, RZ, UR7, RZ, P0, !PT ;  /* 0x00000007ff0b7c10 */ /* 0x000fc600087fe4ff */
[----:B------:R0:W-:Y:S01]  /*16ea0*/  @P2 STG.E.U16 desc[UR44][R6.64+0x1f0], R3 ;  /* 0x0001f00306002986 */ /* 0x0001e2000c10152c */
[----:B------:R-:W-:Y:S05]  /*16eb0*/  @!P1 BRA `(.L_x_287) ;  /* 0x0000000000049947 */ /* 0x000fea0003800000 */
[----:B------:R3:W5:Y:S02]  /*16ec0*/  LDG.E.LTC128B.U16 R23, desc[UR44][R8.64+0x1f2] ;  /* 0x0001f22c08177981 */ /* 0x000764000c1e1520 */
.L_x_287:
[----:B------:R-:W-:Y:S05]  /*16ed0*/  BSYNC B1 ;  /* 0x0000000000017941 */ /* 0x000fea0003800000 */
.L_x_286:
[----:B------:R-:W4:Y:S01]  /*16ee0*/  LDL.LU R10, [R1+0x1fc] ;  /* 0x0001fc00010a7983 */ /* 0x000f220000300800 */
[----:B0----5:R-:W-:Y:S01]  /*16ef0*/  HADD2.F32 R3, -RZ, R23.H0_H0 ;  /* 0x20000017ff037230 */ /* 0x021fe20000004100 */
[----:B------:R-:W-:Y:S01]  /*16f00*/  ISETP.GT.AND P0, PT, R153, 0x80, PT ;  /* 0x000000809900780c */ /* 0x000fe20003f04270 */
[----:B--23--:R-:W-:-:S03]  /*16f10*/  IMAD R8, R11, R14, RZ ;  /* 0x0000000e0b087224 */ /* 0x00cfc600078e02ff */
[----:B------:R-:W-:Y:S01]  /*16f20*/  FMUL R3, R3, R16 ;  /* 0x0000001003037220 */ /* 0x000fe20000400000 */
[C---:B------:R-:W-:Y:S01]  /*16f30*/  IMAD R167, R169.reuse, R15, R8 ;  /* 0x0000000fa9a77224 */ /* 0x040fe200078e0208 */
[----:B------:R-:W-:Y:S01]  /*16f40*/  ISETP.GT.AND P4, PT, R0, RZ, P0 ;  /* 0x000000ff0000720c */ /* 0x000fe20000784270 */
[----:B------:R-:W-:-:S04]  /*16f50*/  IMAD.WIDE.U32 R8, R169, R14, R20 ;  /* 0x0000000ea9087225 */ /* 0x000fc800078e0014 */
[----:B------:R-:W-:Y:S02]  /*16f60*/  IMAD.IADD R9, R9, 0x1, R167 ;  /* 0x0000000109097824 */ /* 0x000fe400078e02a7 */
[----:B----4-:R-:W-:Y:S01]  /*16f70*/  FFMA R3, R10, R2, R3 ;  /* 0x000000020a037223 */ /* 0x010fe20000000003 */
[----:B------:R-:W-:-:S04]  /*16f80*/  LEA R10, P2, R8, R12, 0x1 ;  /* 0x0000000c080a7211 */ /* 0x000fc800078408ff */
[----:B------:R-:W-:Y:S02]  /*16f90*/  F2FP.F16.F32.PACK_AB R3, RZ, R3 ;  /* 0x00000003ff03723e */ /* 0x000fe400000000ff */
[--C-:B------:R-:W-:Y:S02]  /*16fa0*/  LEA.HI.X R11, R8, R13, R9.reuse, 0x1, P2 ;  /* 0x0000000d080b7211 */ /* 0x100fe400010f0c09 */
[----:B------:R-:W-:-:S05]  /*16fb0*/  PRMT R9, R3, 0x7610, R9 ;  /* 0x0000761003097816 */ /* 0x000fca0000000009 */
[----:B------:R0:W-:Y:S04]  /*16fc0*/  @P1 STG.E.U16 desc[UR44][R6.64+0x1f2], R9 ;  /* 0x0001f20906001986 */ /* 0x0001e8000c10152c */
[----:B------:R-:W2:Y:S01]  /*16fd0*/  @P4 LDG.E.LTC128B.U16 R23, desc[UR44][R10.64] ;  /* 0x0000002c0a174981 */ /* 0x000ea2000c1e1520 */
[----:B-1----:R-:W-:Y:S01]  /*16fe0*/  IMAD.U32 R161, RZ, RZ, UR8 ;  /* 0x00000008ffa17e24 */ /* 0x002fe2000f8e00ff */
[----:B------:R-:W-:Y:S01]  /*16ff0*/  MOV R165, UR8 ;  /* 0x0000000800a57c02 */ /* 0x000fe20008000f00 */
[----:B------:R-:W-:Y:S01]  /*17000*/  IMAD.U32 R164, RZ, RZ, UR9 ;  /* 0x00000009ffa47e24 */ /* 0x000fe2000f8e00ff */
[----:B------:R-:W-:Y:S01]  /*17010*/  ISETP.GT.AND P2, PT, R0, 0x1, P0 ;  /* 0x000000010000780c */ /* 0x000fe20000744270 */
[----:B------:R-:W-:Y:S01]  /*17020*/  BSSY B1, `(.L_x_288) ;  /* 0x0000012000017945 */ /* 0x000fe20003800000 */
[----:B------:R-:W-:Y:S01]  /*17030*/  SHF.L.U32 R161, R161, 0x8, RZ ;  /* 0x00000008a1a17819 */ /* 0x000fe200000006ff */
[----:B0-----:R-:W-:Y:S01]  /*17040*/  IMAD.WIDE.U32 R8, R169, R14, R18 ;  /* 0x0000000ea9087225 */ /* 0x001fe200078e0012 */
[----:B------:R-:W-:-:S04]  /*17050*/  SHF.L.U64.HI R165, R165, 0x8, R164 ;  /* 0x00000008a5a57819 */ /* 0x000fc800000102a4 */
[----:B------:R-:W-:-:S03]  /*17060*/  IADD3 R9, R167, R9, RZ ;  /* 0x00000009a7097210 */ /* 0x000fc60007ffe0ff */
[----:B------:R-:W-:Y:S01]  /*17070*/  IMAD.WIDE.U32 R162, R22, UR42, R8 ;  /* 0x0000002a16a27c25 */ /* 0x000fe2000f8e0008 */
[----:B------:R-:W-:-:S03]  /*17080*/  IADD3 R8, P1, R161, R4, RZ ;  /* 0x00000004a1087210 */ /* 0x000fc60007f3e0ff */
[----:B------:R-:W-:Y:S01]  /*17090*/  IMAD.IADD R7, R159, 0x1, R163 ;  /* 0x000000019f077824 */ /* 0x000fe200078e02a3 */
[----:B------:R-:W-:Y:S02]  /*170a0*/  IADD3.X R9, R165, R5, RZ, P1, !PT ;  /* 0x00000005a5097210 */ /* 0x000fe40000ffe4ff */
[----:B------:R-:W-:-:S04]  /*170b0*/  LEA R6, P3, R162, R12, 0x1 ;  /* 0x0000000ca2067211 */ /* 0x000fc800078608ff */
[----:B------:R-:W-:Y:S01]  /*170c0*/  LEA.HI.X R7, R162, R13, R7, 0x1, P3 ;  /* 0x0000000da2077211 */ /* 0x000fe200018f0c07 */
[----:B--2---:R-:W-:-:S05]  /*170d0*/  HADD2.F32 R3, -RZ, R23.H0_H0 ;  /* 0x20000017ff037230 */ /* 0x004fca0000004100 */
[----:B------:R-:W-:-:S04]  /*170e0*/  FMUL R3, R3, R16 ;  /* 0x0000001003037220 */ /* 0x000fc80000400000 */
[----:B------:R-:W-:-:S05]  /*170f0*/  FFMA R3, R24, R2, R3 ;  /* 0x0000000218037223 */ /* 0x000fca0000000003 */
[----:B------:R-:W-:-:S05]  /*17100*/  F2FP.F16.F32.PACK_AB R3, RZ, R3 ;  /* 0x00000003ff03723e */ /* 0x000fca00000000ff */
[----:B------:R0:W-:Y:S01]  /*17110*/  @P4 STG.E.U16 desc[UR44][R8.64], R3 ;  /* 0x0000000308004986 */ /* 0x0001e2000c10152c */
[----:B------:R-:W-:Y:S05]  /*17120*/  @!P2 BRA `(.L_x_289) ;  /* 0x000000000004a947 */ /* 0x000fea0003800000 */
[----:B------:R1:W5:Y:S02]  /*17130*/  LDG.E.LTC128B.U16 R23, desc[UR44][R6.64+0x2] ;  /* 0x0000022c06177981 */ /* 0x000364000c1e1520 */
.L_x_289:
[----:B------:R-:W-:Y:S05]  /*17140*/  BSYNC B1 ;  /* 0x0000000000017941 */ /* 0x000fea0003800000 */
.L_x_288:
[----:B0----5:R-:W-:Y:S01]  /*17150*/  HADD2.F32 R3, -RZ, R23.H0_H0 ;  /* 0x20000017ff037230 */ /* 0x021fe20000004100 */
[----:B------:R-:W-:Y:S01]  /*17160*/  ISETP.GT.AND P1, PT, R153, 0x88, PT ;  /* 0x000000889900780c */ /* 0x000fe20003f24270 */
[----:B------:R-:W-:Y:S01]  /*17170*/  IMAD.WIDE.U32 R14, R169, R14, R156 ;  /* 0x0000000ea90e7225 */ /* 0x000fe200078e009c */
[----:B------:R-:W-:Y:S03]  /*17180*/  BSSY B1, `(.L_x_290) ;  /* 0x0000010000017945 */ /* 0x000fe60003800000 */
[----:B------:R-:W-:Y:S01]  /*17190*/  FMUL R10, R3, R16 ;  /* 0x00000010030a7220 */ /* 0x000fe20000400000 */
[----:B------:R-:W-:Y:S01]  /*171a0*/  IMAD.IADD R167, R167, 0x1, R15 ;  /* 0x00000001a7a77824 */ /* 0x000fe200078e020f */
[----:B------:R-:W-:Y:S02]  /*171b0*/  IADD3 R154, P4, R154, R14, RZ ;  /* 0x0000000e9a9a7210 */ /* 0x000fe40007f9e0ff */
[----:B------:R-:W-:Y:S01]  /*171c0*/  FFMA R10, R25, R2, R10 ;  /* 0x00000002190a7223 */ /* 0x000fe2000000000a */
[----:B------:R-:W-:-:S02]  /*171d0*/  ISETP.GT.AND P3, PT, R0, RZ, P1 ;  /* 0x000000ff0000720c */ /* 0x000fc40000f64270 */
[----:B------:R-:W-:Y:S02]  /*171e0*/  IADD3.X R20, R167, R21, RZ, P4, !PT ;  /* 0x00000015a7147210 */ /* 0x000fe400027fe4ff */
[----:B------:R-:W-:Y:S02]  /*171f0*/  F2FP.F16.F32.PACK_AB R3, RZ, R10 ;  /* 0x0000000aff03723e */ /* 0x000fe400000000ff */
[----:B------:R-:W-:Y:S02]  /*17200*/  LEA R10, P4, R154, R12, 0x1 ;  /* 0x0000000c9a0a7211 */ /* 0x000fe400078808ff */
[----:B------:R-:W-:Y:S02]  /*17210*/  PRMT R21, R3, 0x7610, R21 ;  /* 0x0000761003157816 */ /* 0x000fe40000000015 */
[----:B------:R-:W-:Y:S02]  /*17220*/  IADD3 R14, P5, R18, R14, RZ ;  /* 0x0000000e120e7210 */ /* 0x000fe40007fbe0ff */
[----:B------:R-:W-:Y:S01]  /*17230*/  LEA.HI.X R11, R154, R13, R20, 0x1, P4 ;  /* 0x0000000d9a0b7211 */ /* 0x000fe200020f0c14 */
[----:B------:R0:W-:Y:S01]  /*17240*/  @P2 STG.E.U16 desc[UR44][R8.64+0x2], R21 ;  /* 0x0000021508002986 */ /* 0x0001e2000c10152c */
[----:B------:R-:W-:Y:S01]  /*17250*/  PRMT R3, R23, 0x7610, R3 ;  /* 0x0000761017037816 */ /* 0x000fe20000000003 */
[----:B------:R-:W-:Y:S08]  /*17260*/  @!P3 BRA `(.L_x_291) ;  /* 0x000000000004b947 */ /* 0x000ff00003800000 */
[----:B------:R2:W5:Y:S02]  /*17270*/  LDG.E.LTC128B.U16 R3, desc[UR44][R10.64] ;  /* 0x0000002c0a037981 */ /* 0x000564000c1e1520 */
.L_x_291:
[----:B------:R-:W-:Y:S05]  /*17280*/  BSYNC B1 ;  /* 0x0000000000017941 */ /* 0x000fea0003800000 */
.L_x_290:
[----:B--2--5:R-:W-:Y:S01]  /*17290*/  HADD2.F32 R11, -RZ, R3.H0_H0 ;  /* 0x20000003ff0b7230 */ /* 0x024fe20000004100 */
[----:B------:R-:W-:Y:S01]  /*172a0*/  IADD3 R10, P2, R8, R160, RZ ;  /* 0x000000a0080a7210 */ /* 0x000fe20007f5e0ff */
[----:B------:R-:W-:Y:S01]  /*172b0*/  IMAD.X R15, R19, 0x1, R167, P5 ;  /* 0x00000001130f7824 */ /* 0x000fe200028e06a7 */
[----:B------:R-:W-:Y:S01]  /*172c0*/  ISETP.GT.AND P5, PT, R0, 0x1, P1 ;  /* 0x000000010000780c */ /* 0x000fe20000fa4270 */
[----:B------:R-:W-:Y:S01]  /*172d0*/  BSSY B1, `(.L_x_292) ;  /* 0x000000c000017945 */ /* 0x000fe20003800000 */
[----:B------:R-:W-:Y:S01]  /*172e0*/  FMUL R11, R11, R16 ;  /* 0x000000100b0b7220 */ /* 0x000fe20000400000 */
[----:B------:R-:W-:-:S04]  /*172f0*/  IMAD.WIDE.U32 R22, R22, UR42, R14 ;  /* 0x0000002a16167c25 */ /* 0x000fc8000f8e000e */
[----:B------:R-:W-:Y:S01]  /*17300*/  FFMA R11, R26, R2, R11 ;  /* 0x000000021a0b7223 */ /* 0x000fe2000000000b */
[----:B------:R-:W-:Y:S02]  /*17310*/  IADD3 R159, R159, R23, RZ ;  /* 0x000000179f9f7210 */ /* 0x000fe40007ffe0ff */
[C---:B------:R-:W-:Y:S02]  /*17320*/  LEA R12, P4, R22.reuse, R12, 0x1 ;  /* 0x0000000c160c7211 */ /* 0x040fe400078808ff */
[----:B------:R-:W-:Y:S01]  /*17330*/  F2FP.F16.F32.PACK_AB R14, RZ, R11 ;  /* 0x0000000bff0e723e */ /* 0x000fe200000000ff */
[----:B------:R-:W-:Y:S01]  /*17340*/  IMAD.X R11, R9, 0x1, R158, P2 ;  /* 0x00000001090b7824 */ /* 0x000fe200010e069e */
[----:B------:R-:W-:-:S04]  /*17350*/  LEA.HI.X R13, R22, R13, R159, 0x1, P4 ;  /* 0x0000000d160d7211 */ /* 0x000fc800020f0c9f */
[----:B------:R2:W-:Y:S01]  /*17360*/  @P3 STG.E.U16 desc[UR44][R10.64], R14 ;  /* 0x0000000e0a003986 */ /* 0x0005e2000c10152c */
[----:B------:R-:W-:Y:S05]  /*17370*/  @!P5 BRA `(.L_x_293) ;  /* 0x000000000004d947 */ /* 0x000fea0003800000 */
[----:B------:R3:W5:Y:S02]  /*17380*/  LDG.E.LTC128B.U16 R3, desc[UR44][R12.64+0x2] ;  /* 0x0000022c0c037981 */ /* 0x000764000c1e1520 */
.L_x_293:
[----:B------:R-:W-:Y:S05]  /*17390*/  BSYNC B1 ;  /* 0x0000000000017941 */ /* 0x000fea0003800000 */
.L_x_292:
[----:B-----5:R-:W-:Y:S01]  /*173a0*/  HADD2.F32 R15, -RZ, R3.H0_H0 ;  /* 0x20000003ff0f7230 */ /* 0x020fe20000004100 */
[----:B------:R-:W-:Y:S01]  /*173b0*/  ISETP.GT.AND P2, PT, R0, 0x8, P0 ;  /* 0x000000080000780c */ /* 0x000fe20000744270 */
[----:B------:R-:W-:Y:S03]  /*173c0*/  BSSY B1, `(.L_x_294) ;  /* 0x0000007000017945 */ /* 0x000fe60003800000 */
[----:B--2---:R-:W-:-:S04]  /*173d0*/  FMUL R14, R15, R16 ;  /* 0x000000100f0e7220 */ /* 0x004fc80000400000 */
[----:B------:R-:W-:-:S05]  /*173e0*/  FFMA R14, R27, R2, R14 ;  /* 0x000000021b0e7223 */ /* 0x000fca000000000e */
[----:B------:R-:W-:-:S05]  /*173f0*/  F2FP.F16.F32.PACK_AB R14, RZ, R14 ;  /* 0x0000000eff0e723e */ /* 0x000fca00000000ff */
[----:B------:R2:W-:Y:S01]  /*17400*/  @P5 STG.E.U16 desc[UR44][R10.64+0x2], R14 ;  /* 0x0000020e0a005986 */ /* 0x0005e2000c10152c */
[----:B------:R-:W-:Y:S05]  /*17410*/  @!P2 BRA `(.L_x_295) ;  /* 0x000000000004a947 */ /* 0x000fea0003800000 */
[----:B------:R4:W5:Y:S02]  /*17420*/  LDG.E.LTC128B.U16 R3, desc[UR44][R6.64+0x10] ;  /* 0x0000102c06037981 */ /* 0x000964000c1e1520 */
.L_x_295:
[----:B------:R-:W-:Y:S05]  /*17430*/  BSYNC B1 ;  /* 0x0000000000017941 */ /* 0x000fea0003800000 */
.L_x_294:
[----:B--2--5:R-:W-:Y:S01]  /*17440*/  HADD2.F32 R11, -RZ, R3.H0_H0 ;  /* 0x20000003ff0b7230 */ /* 0x024fe20000004100 */
[----:B------:R-:W-:Y:S01]  /*17450*/  ISETP.GT.AND P3, PT, R0, 0x9, P0 ;  /* 0x000000090000780c */ /* 0x000fe20000764270 */
[----:B------:R-:W-:Y:S03]  /*17460*/  BSSY B1, `(.L_x_296) ;  /* 0x0000007000017945 */ /* 0x000fe60003800000 */
[----:B------:R-:W-:-:S04]  /*17470*/  FMUL R11, R11, R16 ;  /* 0x000000100b0b7220 */ /* 0x000fc80000400000 */
[----:B------:R-:W-:-:S05]  /*17480*/  FFMA R11, R28, R2, R11 ;  /* 0x000000021c0b7223 */ /* 0x000fca000000000b */
[----:B------:R-:W-:-:S05]  /*17490*/  F2FP.F16.F32.PACK_AB R11, RZ, R11 ;  /* 0x0000000bff0b723e */ /* 0x000fca00000000ff */
[----:B------:R2:W-:Y:S01]  /*174a0*/  @P2 STG.E.U16 desc[UR44][R8.64+0x10], R11 ;  /* 0x0000100b08002986 */ /* 0x0005e2000c10152c */
[----:B------:R-:W-:Y:S05]  /*174b0*/  @!P3 BRA `(.L_x_297) ;  /* 0x000000000004b947 */ /* 0x000fea0003800000 */
[----:B------:R0:W5:Y:S02]  /*174c0*/  LDG.E.LTC128B.U16 R3, desc[UR44][R6.64+0x12] ;  /* 0x0000122c06037981 */ /* 0x000164000c1e1520 */
.L_x_297:
[----:B------:R-:W-:Y:S05]  /*174d0*/  BSYNC B1 ;  /* 0x0000000000017941 */ /* 0x000fea0003800000 */
.L_x_296:
        /* <DEDUP_REMOVED lines=9> */
.L_x_299:
[----:B------:R-:W-:Y:S05]  /*17570*/  BSYNC B1 ;  /* 0x0000000000017941 */ /* 0x000fea0003800000 */
.L_x_298:
[----:B-----5:R-:W-:Y:S01]  /*17580*/  HADD2.F32 R11, -RZ, R3.H0_H0 ;  /* 0x20000003ff0b7230 */ /* 0x020fe20000004100 */
[----:B--2---:R-:W-:Y:S01]  /*17590*/  IADD3 R10, P3, R160, R8, RZ ;  /* 0x00000008a00a7210 */ /* 0x004fe20007f7e0ff */
[----:B------:R-:W-:Y:S01]  /*175a0*/  BSSY B1, `(.L_x_300) ;  /* 0x0000009000017945 */ /* 0x000fe20003800000 */
[----:B------:R-:W-:Y:S02]  /*175b0*/  ISETP.GT.AND P2, PT, R0, 0x9, P1 ;  /* 0x000000090000780c */ /* 0x000fe40000f44270 */
[----:B------:R-:W-:-:S04]  /*175c0*/  FMUL R11, R11, R16 ;  /* 0x000000100b0b7220 */ /* 0x000fc80000400000 */
[----:B------:R-:W-:-:S05]  /*175d0*/  FFMA R11, R30, R2, R11 ;  /* 0x000000021e0b7223 */ /* 0x000fca000000000b */
[----:B------:R-:W-:Y:S02]  /*175e0*/  F2FP.F16.F32.PACK_AB R14, RZ, R11 ;  /* 0x0000000bff0e723e */ /* 0x000fe400000000ff */
[----:B------:R-:W-:-:S05]  /*175f0*/  IADD3.X R11, R158, R9, RZ, P3, !PT ;  /* 0x000000099e0b7210 */ /* 0x000fca0001ffe4ff */
[----:B------:R2:W-:Y:S01]  /*17600*/  @P4 STG.E.U16 desc[UR44][R10.64+0x10], R14 ;  /* 0x0000100e0a004986 */ /* 0x0005e2000c10152c */
[----:B------:R-:W-:Y:S05]  /*17610*/  @!P2 BRA `(.L_x_301) ;  /* 0x000000000004a947 */ /* 0x000fea0003800000 */
[----:B------:R0:W5:Y:S02]  /*17620*/  LDG.E.LTC128B.U16 R3, desc[UR44][R12.64+0x12] ;  /* 0x0000122c0c037981 */ /* 0x000164000c1e1520 */
.L_x_301:
[----:B------:R-:W-:Y:S05]  /*17630*/  BSYNC B1 ;  /* 0x0000000000017941 */ /* 0x000fea0003800000 */
.L_x_300:
[----:B--2--5:R-:W-:Y:S01]  /*17640*/  HADD2.F32 R11, -RZ, R3.H0_H0 ;  /* 0x20000003ff0b7230 */ /* 0x024fe20000004100 */
[----:B------:R-:W-:Y:S01]  /*17650*/  IADD3 R160, P3, P4, R160, R4, R161 ;  /* 0x00000004a0a07210 */ /* 0x000fe20007c7e0a1 */
[----:B------:R-:W-:Y:S01]  /*17660*/  BSSY B1, `(.L_x_302) ;  /* 0x0000009000017945 */ /* 0x000fe20003800000 */
[----:B------:R-:W-:Y:S02]  /*17670*/  ISETP.GT.AND P5, PT, R0, 0x10, P0 ;  /* 0x000000100000780c */ /* 0x000fe400007a4270 */
[----:B------:R-:W-:Y:S01]  /*17680*/  FMUL R10, R11, R16 ;  /* 0x000000100b0a7220 */ /* 0x000fe20000400000 */
[----:B------:R-:W-:-:S03]  /*17690*/  IADD3.X R161, R158, R5, R165, P3, P4 ;  /* 0x000000059ea17210 */ /* 0x000fc60001fe84a5 */
[----:B------:R-:W-:-:S05]  /*176a0*/  FFMA R10, R31, R2, R10 ;  /* 0x000000021f0a7223 */ /* 0x000fca000000000a */
[----:B------:R-:W-:-:S05]  /*176b0*/  F2FP.F16.F32.PACK_AB R10, RZ, R10 ;  /* 0x0000000aff0a723e */ /* 0x000fca00000000ff */
[----:B------:R2:W-:Y:S01]  /*176c0*/  @P2 STG.E.U16 desc[UR44][R160.64+0x12], R10 ;  /* 0x0000120aa0002986 */ /* 0x0005e2000c10152c */
[----:B------:R-:W-:Y:S05]  /*176d0*/  @!P5 BRA `(.L_x_303) ;  /* 0x000000000004d947 */ /* 0x000fea0003800000 */
[----:B------:R0:W5:Y:S02]  /*176e0*/  LDG.E.LTC128B.U16 R3, desc[UR44][R6.64+0x20] ;  /* 0x0000202c06037981 */ /* 0x000164000c1e1520 */
.L_x_303:
[----:B------:R-:W-:Y:S05]  /*176f0*/  BSYNC B1 ;  /* 0x0000000000017941 */ /* 0x000fea0003800000 */
.L_x_302:
[----:B-----5:R-:W-:Y:S01]  /*17700*/  HADD2.F32 R5, -RZ, R3.H0_H0 ;  /* 0x20000003ff057230 */ /* 0x020fe20000004100 */
        /* <DEDUP_REMOVED lines=8> */
.L_x_305:
[----:B------:R-:W-:Y:S05]  /*17790*/  BSYNC B1 ;  /* 0x0000000000017941 */ /* 0x000fea0003800000 */
.L_x_304:
[----:B0----5:R-:W-:Y:S01]  /*177a0*/  HADD2.F32 R5, -RZ, R3.H0_H0 ;  /* 0x20000003ff057230 */ /* 0x021fe20000004100 */
        /* <DEDUP_REMOVED lines=8> */
.L_x_307:
[----:B------:R-:W-:Y:S05]  /*17830*/  BSYNC B1 ;  /* 0x0000000000017941 */ /* 0x000fea0003800000 */
.L_x_306:
[----:B-----5:R-:W-:Y:S01]  /*17840*/  HADD2.F32 R5, -RZ, R3.H0_H0 ;  /* 0x20000003ff057230 */ /* 0x020fe20000004100 */
[----:B------:R-:W-:Y:S01]  /*17850*/  ISETP.GT.AND P2, PT, R0, 0x11, P1 ;  /* 0x000000110000780c */ /* 0x000fe20000f44270 */
[----:B0-----:R-:W-:Y:S01]  /*17860*/  @P3 IMAD.MOV.U32 R4, RZ, RZ, R160 ;  /* 0x000000ffff043224 */ /* 0x001fe200078e00a0 */
[----:B------:R-:W-:Y:S02]  /*17870*/  BSSY B1, `(.L_x_308) ;  /* 0x0000009000017945 */ /* 0x000fe40003800000 */
[----:B------:R-:W-:-:S04]  /*17880*/  FMUL R5, R5, R16 ;  /* 0x0000001005057220 */ /* 0x000fc80000400000 */
[----:B------:R-:W-:-:S05]  /*17890*/  FFMA R5, R34, R2, R5 ;  /* 0x0000000222057223 */ /* 0x000fca0000000005 */
[----:B------:R-:W-:-:S04]  /*178a0*/  F2FP.F16.F32.PACK_AB R5, RZ, R5 ;  /* 0x00000005ff05723e */ /* 0x000fc800000000ff */
[----:B--2---:R-:W-:Y:S02]  /*178b0*/  PRMT R10, R5, 0x7610, R10 ;  /* 0x00007610050a7816 */ /* 0x004fe4000000000a */
[----:B------:R-:W-:-:S05]  /*178c0*/  @P3 MOV R5, R161 ;  /* 0x000000a100053202 */ /* 0x000fca0000000f00 */
[----:B------:R0:W-:Y:S01]  /*178d0*/  @P3 STG.E.U16 desc[UR44][R4.64+0x20], R10 ;  /* 0x0000200a04003986 */ /* 0x0001e2000c10152c */
[----:B------:R-:W-:Y:S05]  /*178e0*/  @!P2 BRA `(.L_x_309) ;  /* 0x000000000004a947 */ /* 0x000fea0003800000 */
[----:B------:R2:W5:Y:S02]  /*178f0*/  LDG.E.LTC128B.U16 R3, desc[UR44][R12.64+0x22] ;  /* 0x0000222c0c037981 */ /* 0x000564000c1e1520 */
.L_x_309:
[----:B------:R-:W-:Y:S05]  /*17900*/  BSYNC B1 ;  /* 0x0000000000017941 */ /* 0x000fea0003800000 */
.L_x_308:
[----:B0----5:R-:W-:Y:S01]  /*17910*/  HADD2.F32 R5, -RZ, R3.H0_H0 ;  /* 0x20000003ff057230 */ /* 0x021fe20000004100 */
[----:B------:R-:W-:Y:S01]  /*17920*/  ISETP.GT.AND P3, PT, R0, 0x18, P0 ;  /* 0x000000180000780c */ /* 0x000fe20000764270 */
[----:B------:R-:W-:Y:S03]  /*17930*/  BSSY B1, `(.L_x_310) ;  /* 0x000000a000017945 */ /* 0x000fe60003800000 */
[----:B------:R-:W-:Y:S01]  /*17940*/  FMUL R4, R5, R16 ;  /* 0x0000001005047220 */ /* 0x000fe20000400000 */
[----:B------:R-:W-:-:S03]  /*17950*/  @P2 MOV R5, R161 ;  /* 0x000000a100052202 */ /* 0x000fc60000000f00 */
[----:B------:R-:W-:-:S05]  /*17960*/  FFMA R4, R35, R2, R4 ;  /* 0x0000000223047223 */ /* 0x000fca0000000004 */
[----:B------:R-:W-:-:S04]  /*17970*/  F2FP.F16.F32.PACK_AB R4, RZ, R4 ;  /* 0x00000004ff04723e */ /* 0x000fc800000000ff */
[----:B------:R-:W-:Y:S01]  /*17980*/  PRMT R10, R4, 0x7610, R10 ;  /* 0x00007610040a7816 */ /* 0x000fe2000000000a */
[----:B------:R-:W-:-:S05]  /*17990*/  @P2 IMAD.MOV.U32 R4, RZ, RZ, R160 ;  /* 0x000000ffff042224 */ /* 0x000fca00078e00a0 */
[----:B------:R0:W-:Y:S01]  /*179a0*/  @P2 STG.E.U16 desc[UR44][R4.64+0x22], R10 ;  /* 0x0000220a04002986 */ /* 0x0001e2000c10152c */
[----:B------:R-:W-:Y:S05]  /*179b0*/  @!P3 BRA `(.L_x_311) ;  /* 0x000000000004b947 */ /* 0x000fea0003800000 */
[----:B------:R0:W5:Y:S02]  /*179c0*/  LDG.E.LTC128B.U16 R3, desc[UR44][R6.64+0x30] ;  /* 0x0000302c06037981 */ /* 0x000164000c1e1520 */
.L_x_311:
[----:B------:R-:W-:Y:S05]  /*179d0*/  BSYNC B1 ;  /* 0x0000000000017941 */ /* 0x000fea0003800000 */
.L_x_310:
        /* <DEDUP_REMOVED lines=9> */
.L_x_313:
[----:B------:R-:W-:Y:S05]  /*17a70*/  BSYNC B1 ;  /* 0x0000000000017941 */ /* 0x000fea0003800000 */
.L_x_312:
        /* <DEDUP_REMOVED lines=9> */
.L_x_315:
[----:B------:R-:W-:Y:S05]  /*17b10*/  BSYNC B1 ;  /* 0x0000000000017941 */ /* 0x000fea0003800000 */
.L_x_314:
[----:B-----5:R-:W-:Y:S01]  /*17b20*/  HADD2.F32 R5, -RZ, R3.H0_H0 ;  /* 0x20000003ff057230 */ /* 0x020fe20000004100 */
[----:B------:R-:W-:Y:S01]  /*17b30*/  ISETP.GT.AND P2, PT, R0, 0x19, P1 ;  /* 0x000000190000780c */ /* 0x000fe20000f44270 */
[----:B0-----:R-:W-:Y:S01]  /*17b40*/  @P3 IMAD.MOV.U32 R4, RZ, RZ, R160 ;  /* 0x000000ffff043224 */ /* 0x001fe200078e00a0 */
[----:B------:R-:W-:Y:S02]  /*17b50*/  BSSY B1, `(.L_x_316) ;  /* 0x0000009000017945 */ /* 0x000fe40003800000 */
[----:B------:R-:W-:-:S04]  /*17b60*/  FMUL R5, R5, R16 ;  /* 0x0000001005057220 */ /* 0x000fc80000400000 */
[----:B------:R-:W-:-:S05]  /*17b70*/  FFMA R5, R38, R2, R5 ;  /* 0x0000000226057223 */ /* 0x000fca0000000005 */
[----:B------:R-:W-:-:S04]  /*17b80*/  F2FP.F16.F32.PACK_AB R5, RZ, R5 ;  /* 0x00000005ff05723e */ /* 0x000fc800000000ff */
[----:B------:R-:W-:Y:S02]  /*17b90*/  PRMT R10, R5, 0x7610, R10 ;  /* 0x00007610050a7816 */ /* 0x000fe4000000000a */
[----:B------:R-:W-:-:S05]  /*17ba0*/  @P3 MOV R5, R161 ;  /* 0x000000a100053202 */ /* 0x000fca0000000f00 */
[----:B------:R0:W-:Y:S01]  /*17bb0*/  @P3 STG.E.U16 desc[UR44][R4.64+0x30], R10 ;  /* 0x0000300a04003986 */ /* 0x0001e2000c10152c */
[----:B------:R-:W-:Y:S05]  /*17bc0*/  @!P2 BRA `(.L_x_317) ;  /* 0x000000000004a947 */ /* 0x000fea0003800000 */
[----:B------:R0:W5:Y:S02]  /*17bd0*/  LDG.E.LTC128B.U16 R3, desc[UR44][R12.64+0x32] ;  /* 0x0000322c0c037981 */ /* 0x000164000c1e1520 */
.L_x_317:
[----:B------:R-:W-:Y:S05]  /*17be0*/  BSYNC B1 ;  /* 0x0000000000017941 */ /* 0x000fea0003800000 */
.L_x_316:
        /* <DEDUP_REMOVED lines=12> */
.L_x_319:
[----:B------:R-:W-:Y:S05]  /*17cb0*/  BSYNC B1 ;  /* 0x0000000000017941 */ /* 0x000fea0003800000 */
.L_x_318:
        /* <DEDUP_REMOVED lines=9> */
.L_x_321:
[----:B------:R-:W-:Y:S05]  /*17d50*/  BSYNC B1 ;  /* 0x0000000000017941 */ /* 0x000fea0003800000 */
.L_x_320:
        /* <DEDUP_REMOVED lines=9> */
.L_x_323:
[----:B------:R-:W-:Y:S05]  /*17df0*/  BSYNC B1 ;  /* 0x0000000000017941 */ /* 0x000fea0003800000 */
.L_x_322:
        /* <DEDUP_REMOVED lines=12> */
.L_x_325:
[----:B------:R-:W-:Y:S05]  /*17ec0*/  BSYNC B1 ;  /* 0x0000000000017941 */ /* 0x000fea0003800000 */
.L_x_324:
        /* <DEDUP_REMOVED lines=12> */
.L_x_327:
[----:B------:R-:W-:Y:S05]  /*17f90*/  BSYNC B1 ;  /* 0x0000000000017941 */ /* 0x000fea0003800000 */
.L_x_326:
        /* <DEDUP_REMOVED lines=9> */
.L_x_329:
[----:B------:R-:W-:Y:S05]  /*18030*/  BSYNC B1 ;  /* 0x0000000000017941 */ /* 0x000fea0003800000 */
.L_x_328:
        /* <DEDUP_REMOVED lines=9> */
.L_x_331:
[----:B------:R-:W-:Y:S05]  /*180d0*/  BSYNC B1 ;  /* 0x0000000000017941 */ /* 0x000fea0003800000 */
.L_x_330:
        /* <DEDUP_REMOVED lines=12> */
.L_x_333:
[----:B------:R-:W-:Y:S05]  /*181a0*/  BSYNC B1 ;  /* 0x0000000000017941 */ /* 0x000fea0003800000 */
.L_x_332:
        /* <DEDUP_REMOVED lines=12> */
.L_x_335:
[----:B------:R-:W-:Y:S05]  /*18270*/  BSYNC B1 ;  /* 0x0000000000017941 */ /* 0x000fea0003800000 */
.L_x_334:
        /* <DEDUP_REMOVED lines=9> */
.L_x_337:
[----:B------:R-:W-:Y:S05]  /*18310*/  BSYNC B1 ;  /* 0x0000000000017941 */ /* 0x000fea0003800000 */
.L_x_336:
        /* <DEDUP_REMOVED lines=9> */
.L_x_339:
[----:B------:R-:W-:Y:S05]  /*183b0*/  BSYNC B1 ;  /* 0x0000000000017941 */ /* 0x000fea0003800000 */
.L_x_338:
        /* <DEDUP_REMOVED lines=12> */
.L_x_341:
[----:B------:R-:W-:Y:S05]  /*18480*/  BSYNC B1 ;  /* 0x0000000000017941 */ /* 0x000fea0003800000 */
.L_x_340:
        /* <DEDUP_REMOVED lines=12> */
.L_x_343:
[----:B------:R-:W-:Y:S05]  /*18550*/  BSYNC B1 ;  /* 0x0000000000017941 */ /* 0x000fea0003800000 */
.L_x_342:
        /* <DEDUP_REMOVED lines=9> */
.L_x_345:
[----:B------:R-:W-:Y:S05]  /*185f0*/  BSYNC B1 ;  /* 0x0000000000017941 */ /* 0x000fea0003800000 */
.L_x_344:
        /* <DEDUP_REMOVED lines=9> */
.L_x_347:
[----:B------:R-:W-:Y:S05]  /*18690*/  BSYNC B1 ;  /* 0x0000000000017941 */ /* 0x000fea0003800000 */
.L_x_346:
        /* <DEDUP_REMOVED lines=12> */
.L_x_349:
[----:B------:R-:W-:Y:S05]  /*18760*/  BSYNC B1 ;  /* 0x0000000000017941 */ /* 0x000fea0003800000 */
.L_x_348:
        /* <DEDUP_REMOVED lines=12> */
.L_x_351:
[----:B------:R-:W-:Y:S05]  /*18830*/  BSYNC B1 ;  /* 0x0000000000017941 */ /* 0x000fea0003800000 */
.L_x_350:
        /* <DEDUP_REMOVED lines=9> */
.L_x_353:
[----:B------:R-:W-:Y:S05]  /*188d0*/  BSYNC B1 ;  /* 0x0000000000017941 */ /* 0x000fea0003800000 */
.L_x_352:
        /* <DEDUP_REMOVED lines=9> */
.L_x_355:
[----:B------:R-:W-:Y:S05]  /*18970*/  BSYNC B1 ;  /* 0x0000000000017941 */ /* 0x000fea0003800000 */
.L_x_354:
        /* <DEDUP_REMOVED lines=12> */
.L_x_357:
[----:B------:R-:W-:Y:S05]  /*18a40*/  BSYNC B1 ;  /* 0x0000000000017941 */ /* 0x000fea0003800000 */
.L_x_356:
        /* <DEDUP_REMOVED lines=12> */
.L_x_359:
[----:B------:R-:W-:Y:S05]  /*18b10*/  BSYNC B1 ;  /* 0x0000000000017941 */ /* 0x000fea0003800000 */
.L_x_358:
        /* <DEDUP_REMOVED lines=9> */
.L_x_361:
[----:B------:R-:W-:Y:S05]  /*18bb0*/  BSYNC B1 ;  /* 0x0000000000017941 */ /* 0x000fea0003800000 */
.L_x_360:
        /* <DEDUP_REMOVED lines=9> */
.L_x_363:
[----:B------:R-:W-:Y:S05]  /*18c50*/  BSYNC B1 ;  /* 0x0000000000017941 */ /* 0x000fea0003800000 */
.L_x_362:
        /* <DEDUP_REMOVED lines=12> */
.L_x_365:
[----:B------:R-:W-:Y:S05]  /*18d20*/  BSYNC B1 ;  /* 0x0000000000017941 */ /* 0x000fea0003800000 */
.L_x_364:
        /* <DEDUP_REMOVED lines=12> */
.L_x_367:
[----:B------:R-:W-:Y:S05]  /*18df0*/  BSYNC B1 ;  /* 0x0000000000017941 */ /* 0x000fea0003800000 */
.L_x_366:
        /* <DEDUP_REMOVED lines=9> */
.L_x_369:
[----:B------:R-:W-:Y:S05]  /*18e90*/  BSYNC B1 ;  /* 0x0000000000017941 */ /* 0x000fea0003800000 */
.L_x_368:
        /* <DEDUP_REMOVED lines=9> */
.L_x_371:
[----:B------:R-:W-:Y:S05]  /*18f30*/  BSYNC B1 ;  /* 0x0000000000017941 */ /* 0x000fea0003800000 */
.L_x_370:
        /* <DEDUP_REMOVED lines=12> */
.L_x_373:
[----:B------:R-:W-:Y:S05]  /*19000*/  BSYNC B1 ;  /* 0x0000000000017941 */ /* 0x000fea0003800000 */
.L_x_372:
        /* <DEDUP_REMOVED lines=12> */
.L_x_375:
[----:B------:R-:W-:Y:S05]  /*190d0*/  BSYNC B1 ;  /* 0x0000000000017941 */ /* 0x000fea0003800000 */
.L_x_374:
        /* <DEDUP_REMOVED lines=9> */
.L_x_377:
[----:B------:R-:W-:Y:S05]  /*19170*/  BSYNC B1 ;  /* 0x0000000000017941 */ /* 0x000fea0003800000 */
.L_x_376:
        /* <DEDUP_REMOVED lines=9> */
.L_x_379:
[----:B------:R-:W-:Y:S05]  /*19210*/  BSYNC B1 ;  /* 0x0000000000017941 */ /* 0x000fea0003800000 */
.L_x_378:
        /* <DEDUP_REMOVED lines=12> */
.L_x_381:
[----:B------:R-:W-:Y:S05]  /*192e0*/  BSYNC B1 ;  /* 0x0000000000017941 */ /* 0x000fea0003800000 */
.L_x_380:
        /* <DEDUP_REMOVED lines=12> */
.L_x_383:
[----:B------:R-:W-:Y:S05]  /*193b0*/  BSYNC B1 ;  /* 0x0000000000017941 */ /* 0x000fea0003800000 */
.L_x_382:
        /* <DEDUP_REMOVED lines=9> */
.L_x_385:
[----:B------:R-:W-:Y:S05]  /*19450*/  BSYNC B1 ;  /* 0x0000000000017941 */ /* 0x000fea0003800000 */
.L_x_384:
        /* <DEDUP_REMOVED lines=9> */
.L_x_387:
[----:B------:R-:W-:Y:S05]  /*194f0*/  BSYNC B1 ;  /* 0x0000000000017941 */ /* 0x000fea0003800000 */
.L_x_386:
        /* <DEDUP_REMOVED lines=12> */
.L_x_389:
[----:B------:R-:W-:Y:S05]  /*195c0*/  BSYNC B1 ;  /* 0x0000000000017941 */ /* 0x000fea0003800000 */
.L_x_388:
        /* <DEDUP_REMOVED lines=12> */
.L_x_391:
[----:B------:R-:W-:Y:S05]  /*19690*/  BSYNC B1 ;  /* 0x0000000000017941 */ /* 0x000fea0003800000 */
.L_x_390:
        /* <DEDUP_REMOVED lines=9> */
.L_x_393:
[----:B------:R-:W-:Y:S05]  /*19730*/  BSYNC B1 ;  /* 0x0000000000017941 */ /* 0x000fea0003800000 */
.L_x_392:
        /* <DEDUP_REMOVED lines=9> */
.L_x_395:
[----:B------:R-:W-:Y:S05]  /*197d0*/  BSYNC B1 ;  /* 0x0000000000017941 */ /* 0x000fea0003800000 */
.L_x_394:
        /* <DEDUP_REMOVED lines=12> */
.L_x_397:
[----:B------:R-:W-:Y:S05]  /*198a0*/  BSYNC B1 ;  /* 0x0000000000017941 */ /* 0x000fea0003800000 */
.L_x_396:
        /* <DEDUP_REMOVED lines=12> */
.L_x_399:
[----:B------:R-:W-:Y:S05]  /*19970*/  BSYNC B1 ;  /* 0x0000000000017941 */ /* 0x000fea0003800000 */
.L_x_398:
        /* <DEDUP_REMOVED lines=9> */
.L_x_401:
[----:B------:R-:W-:Y:S05]  /*19a10*/  BSYNC B1 ;  /* 0x0000000000017941 */ /* 0x000fea0003800000 */
.L_x_400:
        /* <DEDUP_REMOVED lines=9> */
.L_x_403:
[----:B------:R-:W-:Y:S05]  /*19ab0*/  BSYNC B1 ;  /* 0x0000000000017941 */ /* 0x000fea0003800000 */
.L_x_402:
        /* <DEDUP_REMOVED lines=12> */
.L_x_405:
[----:B------:R-:W-:Y:S05]  /*19b80*/  BSYNC B1 ;  /* 0x0000000000017941 */ /* 0x000fea0003800000 */
.L_x_404:
        /* <DEDUP_REMOVED lines=12> */
.L_x_407:
[----:B------:R-:W-:Y:S05]  /*19c50*/  BSYNC B1 ;  /* 0x0000000000017941 */ /* 0x000fea0003800000 */
.L_x_406:
        /* <DEDUP_REMOVED lines=9> */
.L_x_409:
[----:B------:R-:W-:Y:S05]  /*19cf0*/  BSYNC B1 ;  /* 0x0000000000017941 */ /* 0x000fea0003800000 */
.L_x_408:
        /* <DEDUP_REMOVED lines=9> */
.L_x_411:
[----:B------:R-:W-:Y:S05]  /*19d90*/  BSYNC B1 ;  /* 0x0000000000017941 */ /* 0x000fea0003800000 */
.L_x_410:
        /* <DEDUP_REMOVED lines=12> */
.L_x_413:
[----:B------:R-:W-:Y:S05]  /*19e60*/  BSYNC B1 ;  /* 0x0000000000017941 */ /* 0x000fea0003800000 */
.L_x_412:
        /* <DEDUP_REMOVED lines=12> */
.L_x_415:
[----:B------:R-:W-:Y:S05]  /*19f30*/  BSYNC B1 ;  /* 0x0000000000017941 */ /* 0x000fea0003800000 */
.L_x_414:
        /* <DEDUP_REMOVED lines=9> */
.L_x_417:
[----:B------:R-:W-:Y:S05]  /*19fd0*/  BSYNC B1 ;  /* 0x0000000000017941 */ /* 0x000fea0003800000 */
.L_x_416:
        /* <DEDUP_REMOVED lines=9> */
.L_x_419:
[----:B------:R-:W-:Y:S05]  /*1a070*/  BSYNC B1 ;  /* 0x0000000000017941 */ /* 0x000fea0003800000 */
.L_x_418:
        /* <DEDUP_REMOVED lines=12> */
.L_x_421:
[----:B------:R-:W-:Y:S05]  /*1a140*/  BSYNC B1 ;  /* 0x0000000000017941 */ /* 0x000fea0003800000 */
.L_x_420:
        /* <DEDUP_REMOVED lines=12> */
.L_x_423:
[----:B------:R-:W-:Y:S05]  /*1a210*/  BSYNC B1 ;  /* 0x0000000000017941 */ /* 0x000fea0003800000 */
.L_x_422:
        /* <DEDUP_REMOVED lines=9> */
.L_x_425:
[----:B------:R-:W-:Y:S05]  /*1a2b0*/  BSYNC B1 ;  /* 0x0000000000017941 */ /* 0x000fea0003800000 */
.L_x_424:
        /* <DEDUP_REMOVED lines=9> */
.L_x_427:
[----:B------:R-:W-:Y:S05]  /*1a350*/  BSYNC B1 ;  /* 0x0000000000017941 */ /* 0x000fea0003800000 */
.L_x_426:
        /* <DEDUP_REMOVED lines=12> */
.L_x_429:
[----:B------:R-:W-:Y:S05]  /*1a420*/  BSYNC B1 ;  /* 0x0000000000017941 */ /* 0x000fea0003800000 */
.L_x_428:
        /* <DEDUP_REMOVED lines=12> */
.L_x_431:
[----:B------:R-:W-:Y:S05]  /*1a4f0*/  BSYNC B1 ;  /* 0x0000000000017941 */ /* 0x000fea0003800000 */
.L_x_430:
        /* <DEDUP_REMOVED lines=9> */
.L_x_433:
[----:B------:R-:W-:Y:S05]  /*1a590*/  BSYNC B1 ;  /* 0x0000000000017941 */ /* 0x000fea0003800000 */
.L_x_432:
        /* <DEDUP_REMOVED lines=9> */
.L_x_435:
[----:B------:R-:W-:Y:S05]  /*1a630*/  BSYNC B1 ;  /* 0x0000000000017941 */ /* 0x000fea0003800000 */
.L_x_434:
        /* <DEDUP_REMOVED lines=12> */
.L_x_437:
[----:B------:R-:W-:Y:S05]  /*1a700*/  BSYNC B1 ;  /* 0x0000000000017941 */ /* 0x000fea0003800000 */
.L_x_436:
        /* <DEDUP_REMOVED lines=12> */
.L_x_439:
[----:B------:R-:W-:Y:S05]  /*1a7d0*/  BSYNC B1 ;  /* 0x0000000000017941 */ /* 0x000fea0003800000 */
.L_x_438:
        /* <DEDUP_REMOVED lines=9> */
.L_x_441:
[----:B------:R-:W-:Y:S05]  /*1a870*/  BSYNC B1 ;  /* 0x0000000000017941 */ /* 0x000fea0003800000 */
.L_x_440:
        /* <DEDUP_REMOVED lines=9> */
.L_x_443:
[----:B------:R-:W-:Y:S05]  /*1a910*/  BSYNC B1 ;  /* 0x0000000000017941 */ /* 0x000fea0003800000 */
.L_x_442:
        /* <DEDUP_REMOVED lines=12> */
.L_x_445:
[----:B------:R-:W-:Y:S05]  /*1a9e0*/  BSYNC B1 ;  /* 0x0000000000017941 */ /* 0x000fea0003800000 */
.L_x_444:
        /* <DEDUP_REMOVED lines=12> */
.L_x_447:
[----:B------:R-:W-:Y:S05]  /*1aab0*/  BSYNC B1 ;  /* 0x0000000000017941 */ /* 0x000fea0003800000 */
.L_x_446:
        /* <DEDUP_REMOVED lines=9> */
.L_x_449:
[----:B------:R-:W-:Y:S05]  /*1ab50*/  BSYNC B1 ;  /* 0x0000000000017941 */ /* 0x000fea0003800000 */
.L_x_448:
        /* <DEDUP_REMOVED lines=9> */
.L_x_451:
[----:B------:R-:W-:Y:S05]  /*1abf0*/  BSYNC B1 ;  /* 0x0000000000017941 */ /* 0x000fea0003800000 */
.L_x_450:
        /* <DEDUP_REMOVED lines=12> */
.L_x_453:
[----:B------:R-:W-:Y:S05]  /*1acc0*/  BSYNC B1 ;  /* 0x0000000000017941 */ /* 0x000fea0003800000 */
.L_x_452:
        /* <DEDUP_REMOVED lines=12> */
.L_x_455:
[----:B------:R-:W-:Y:S05]  /*1ad90*/  BSYNC B1 ;  /* 0x0000000000017941 */ /* 0x000fea0003800000 */
.L_x_454:
        /* <DEDUP_REMOVED lines=9> */
.L_x_457:
[----:B------:R-:W-:Y:S05]  /*1ae30*/  BSYNC B1 ;  /* 0x0000000000017941 */ /* 0x000fea0003800000 */
.L_x_456:
        /* <DEDUP_REMOVED lines=9> */
.L_x_459:
[----:B------:R-:W-:Y:S05]  /*1aed0*/  BSYNC B1 ;  /* 0x0000000000017941 */ /* 0x000fea0003800000 */
.L_x_458:
        /* <DEDUP_REMOVED lines=12> */
.L_x_461:
[----:B------:R-:W-:Y:S05]  /*1afa0*/  BSYNC B1 ;  /* 0x0000000000017941 */ /* 0x000fea0003800000 */
.L_x_460:
        /* <DEDUP_REMOVED lines=12> */
.L_x_463:
[----:B------:R-:W-:Y:S05]  /*1b070*/  BSYNC B1 ;  /* 0x0000000000017941 */ /* 0x000fea0003800000 */
.L_x_462:
        /* <DEDUP_REMOVED lines=9> */
.L_x_465:
[----:B------:R-:W-:Y:S05]  /*1b110*/  BSYNC B1 ;  /* 0x0000000000017941 */ /* 0x000fea0003800000 */
.L_x_464:
        /* <DEDUP_REMOVED lines=9> */
.L_x_467:
[----:B------:R-:W-:Y:S05]  /*1b1b0*/  BSYNC B1 ;  /* 0x0000000000017941 */ /* 0x000fea0003800000 */
.L_x_466:
        /* <DEDUP_REMOVED lines=12> */
.L_x_469:
[----:B------:R-:W-:Y:S05]  /*1b280*/  BSYNC B1 ;  /* 0x0000000000017941 */ /* 0x000fea0003800000 */
.L_x_468:
        /* <DEDUP_REMOVED lines=12> */
.L_x_471:
[----:B------:R-:W-:Y:S05]  /*1b350*/  BSYNC B1 ;  /* 0x0000000000017941 */ /* 0x000fea0003800000 */
.L_x_470:
        /* <DEDUP_REMOVED lines=9> */
.L_x_473:
[----:B------:R-:W-:Y:S05]  /*1b3f0*/  BSYNC B1 ;  /* 0x0000000000017941 */ /* 0x000fea0003800000 */
.L_x_472:
        /* <DEDUP_REMOVED lines=9> */
.L_x_475:
[----:B------:R-:W-:Y:S05]  /*1b490*/  BSYNC B1 ;  /* 0x0000000000017941 */ /* 0x000fea0003800000 */
.L_x_474:
        /* <DEDUP_REMOVED lines=12> */
.L_x_477:
[----:B------:R-:W-:Y:S05]  /*1b560*/  BSYNC B1 ;  /* 0x0000000000017941 */ /* 0x000fea0003800000 */
.L_x_476:
        /* <DEDUP_REMOVED lines=12> */
.L_x_479:
[----:B------:R-:W-:Y:S05]  /*1b630*/  BSYNC B1 ;  /* 0x0000000000017941 */ /* 0x000fea0003800000 */
.L_x_478:
        /* <DEDUP_REMOVED lines=9> */
.L_x_481:
[----:B------:R-:W-:Y:S05]  /*1b6d0*/  BSYNC B1 ;  /* 0x0000000000017941 */ /* 0x000fea0003800000 */
.L_x_480:
        /* <DEDUP_REMOVED lines=9> */
.L_x_483:
[----:B------:R-:W-:Y:S05]  /*1b770*/  BSYNC B1 ;  /* 0x0000000000017941 */ /* 0x000fea0003800000 */
.L_x_482:
        /* <DEDUP_REMOVED lines=12> */
.L_x_485:
[----:B------:R-:W-:Y:S05]  /*1b840*/  BSYNC B1 ;  /* 0x0000000000017941 */ /* 0x000fea0003800000 */
.L_x_484:
        /* <DEDUP_REMOVED lines=12> */
.L_x_487:
[----:B------:R-:W-:Y:S05]  /*1b910*/  BSYNC B1 ;  /* 0x0000000000017941 */ /* 0x000fea0003800000 */
.L_x_486:
        /* <DEDUP_REMOVED lines=9> */
.L_x_489:
[----:B------:R-:W-:Y:S05]  /*1b9b0*/  BSYNC B1 ;  /* 0x0000000000017941 */ /* 0x000fea0003800000 */
.L_x_488:
        /* <DEDUP_REMOVED lines=9> */
.L_x_491:
[----:B------:R-:W-:Y:S05]  /*1ba50*/  BSYNC B1 ;  /* 0x0000000000017941 */ /* 0x000fea0003800000 */
.L_x_490:
        /* <DEDUP_REMOVED lines=12> */
.L_x_493:
[----:B------:R-:W-:Y:S05]  /*1bb20*/  BSYNC B1 ;  /* 0x0000000000017941 */ /* 0x000fea0003800000 */
.L_x_492:
        /* <DEDUP_REMOVED lines=12> */
.L_x_495:
[----:B------:R-:W-:Y:S05]  /*1bbf0*/  BSYNC B1 ;  /* 0x0000000000017941 */ /* 0x000fea0003800000 */
.L_x_494:
        /* <DEDUP_REMOVED lines=9> */
.L_x_497:
[----:B------:R-:W-:Y:S05]  /*1bc90*/  BSYNC B1 ;  /* 0x0000000000017941 */ /* 0x000fea0003800000 */
.L_x_496:
        /* <DEDUP_REMOVED lines=9> */
.L_x_499:
[----:B------:R-:W-:Y:S05]  /*1bd30*/  BSYNC B1 ;  /* 0x0000000000017941 */ /* 0x000fea0003800000 */
.L_x_498:
        /* <DEDUP_REMOVED lines=12> */
.L_x_501:
[----:B------:R-:W-:Y:S05]  /*1be00*/  BSYNC B1 ;  /* 0x0000000000017941 */ /* 0x000fea0003800000 */
.L_x_500:
        /* <DEDUP_REMOVED lines=12> */
.L_x_503:
[----:B------:R-:W-:Y:S05]  /*1bed0*/  BSYNC B1 ;  /* 0x0000000000017941 */ /* 0x000fea0003800000 */
.L_x_502:
        /* <DEDUP_REMOVED lines=9> */
.L_x_505:
[----:B------:R-:W-:Y:S05]  /*1bf70*/  BSYNC B1 ;  /* 0x0000000000017941 */ /* 0x000fea0003800000 */
.L_x_504:
        /* <DEDUP_REMOVED lines=9> */
.L_x_507:
[----:B------:R-:W-:Y:S05]  /*1c010*/  BSYNC B1 ;  /* 0x0000000000017941 */ /* 0x000fea0003800000 */
.L_x_506:
        /* <DEDUP_REMOVED lines=12> */
.L_x_509:
[----:B------:R-:W-:Y:S05]  /*1c0e0*/  BSYNC B1 ;  /* 0x0000000000017941 */ /* 0x000fea0003800000 */
.L_x_508:
        /* <DEDUP_REMOVED lines=12> */
.L_x_511:
[----:B------:R-:W-:Y:S05]  /*1c1b0*/  BSYNC B1 ;  /* 0x0000000000017941 */ /* 0x000fea0003800000 */
.L_x_510:
        /* <DEDUP_REMOVED lines=9> */
.L_x_513:
[----:B------:R-:W-:Y:S05]  /*1c250*/  BSYNC B1 ;  /* 0x0000000000017941 */ /* 0x000fea0003800000 */
.L_x_512:
        /* <DEDUP_REMOVED lines=9> */
.L_x_515:
[----:B------:R-:W-:Y:S05]  /*1c2f0*/  BSYNC B1 ;  /* 0x0000000000017941 */ /* 0x000fea0003800000 */
.L_x_514:
        /* <DEDUP_REMOVED lines=12> */
.L_x_517:
[----:B------:R-:W-:Y:S05]  /*1c3c0*/  BSYNC B1 ;  /* 0x0000000000017941 */ /* 0x000fea0003800000 */
.L_x_516:
        /* <DEDUP_REMOVED lines=12> */
.L_x_519:
[----:B------:R-:W-:Y:S05]  /*1c490*/  BSYNC B1 ;  /* 0x0000000000017941 */ /* 0x000fea0003800000 */
.L_x_518:
        /* <DEDUP_REMOVED lines=9> */
.L_x_521:
[----:B------:R-:W-:Y:S05]  /*1c530*/  BSYNC B1 ;  /* 0x0000000000017941 */ /* 0x000fea0003800000 */
.L_x_520:
        /* <DEDUP_REMOVED lines=9> */
.L_x_523:
[----:B------:R-:W-:Y:S05]  /*1c5d0*/  BSYNC B1 ;  /* 0x0000000000017941 */ /* 0x000fea0003800000 */
.L_x_522:
        /* <DEDUP_REMOVED lines=12> */
.L_x_525:
[----:B------:R-:W-:Y:S05]  /*1c6a0*/  BSYNC B1 ;  /* 0x0000000000017941 */ /* 0x000fea0003800000 */
.L_x_524:
        /* <DEDUP_REMOVED lines=12> */
.L_x_527:
[----:B------:R-:W-:Y:S05]  /*1c770*/  BSYNC B1 ;  /* 0x0000000000017941 */ /* 0x000fea0003800000 */
.L_x_526:
        /* <DEDUP_REMOVED lines=9> */
.L_x_529:
[----:B------:R-:W-:Y:S05]  /*1c810*/  BSYNC B1 ;  /* 0x0000000000017941 */ /* 0x000fea0003800000 */
.L_x_528:
        /* <DEDUP_REMOVED lines=9> */
.L_x_531:
[----:B------:R-:W-:Y:S05]  /*1c8b0*/  BSYNC B1 ;  /* 0x0000000000017941 */ /* 0x000fea0003800000 */
.L_x_530:
        /* <DEDUP_REMOVED lines=12> */
.L_x_533:
[----:B------:R-:W-:Y:S05]  /*1c980*/  BSYNC B1 ;  /* 0x0000000000017941 */ /* 0x000fea0003800000 */
.L_x_532:
        /* <DEDUP_REMOVED lines=12> */
.L_x_535:
[----:B------:R-:W-:Y:S05]  /*1ca50*/  BSYNC B1 ;  /* 0x0000000000017941 */ /* 0x000fea0003800000 */
.L_x_534:
        /* <DEDUP_REMOVED lines=9> */
.L_x_537:
[----:B------:R-:W-:Y:S05]  /*1caf0*/  BSYNC B1 ;  /* 0x0000000000017941 */ /* 0x000fea0003800000 */
.L_x_536:
        /* <DEDUP_REMOVED lines=9> */
.L_x_539:
[----:B------:R-:W-:Y:S05]  /*1cb90*/  BSYNC B1 ;  /* 0x0000000000017941 */ /* 0x000fea0003800000 */
.L_x_538:
[----:B-----5:R-:W-:Y:S01]  /*1cba0*/  HADD2.F32 R5, -RZ, R3.H0_H0 ;  /* 0x20000003ff057230 */ /* 0x020fe20000004100 */
[----:B------:R-:W-:Y:S01]  /*1cbb0*/  ISETP.GT.AND P1, PT, R0, 0xf9, P1 ;  /* 0x000000f90000780c */ /* 0x000fe20000f24270 */
[----:B0-----:R-:W-:Y:S01]  /*1cbc0*/  @P2 IMAD.MOV.U32 R4, RZ, RZ, R160 ;  /* 0x000000ffff042224 */ /* 0x001fe200078e00a0 */
[----:B------:R-:W-:Y:S02]  /*1cbd0*/  BSSY B1, `(.L_x_540) ;  /* 0x0000009000017945 */ /* 0x000fe40003800000 */
[----:B------:R-:W-:-:S04]  /*1cbe0*/  FMUL R5, R5, R16 ;  /* 0x0000001005057220 */ /* 0x000fc80000400000 */
[----:B------:R-:W-:-:S05]  /*1cbf0*/  FFMA R5, R150, R2, R5 ;  /* 0x0000000296057223 */ /* 0x000fca0000000005 */
[----:B------:R-:W-:-:S04]  /*1cc00*/  F2FP.F16.F32.PACK_AB R5, RZ, R5 ;  /* 0x00000005ff05723e */ /* 0x000fc800000000ff */
[----:B-1--4-:R-:W-:Y:S02]  /*1cc10*/  PRMT R6, R5, 0x7610, R6 ;  /* 0x0000761005067816 */ /* 0x012fe40000000006 */
[----:B------:R-:W-:-:S05]  /*1cc20*/  @P2 MOV R5, R161 ;  /* 0x000000a100052202 */ /* 0x000fca0000000f00 */
[----:B------:R0:W-:Y:S01]  /*1cc30*/  @P2 STG.E.U16 desc[UR44][R4.64+0x1f0], R6 ;  /* 0x0001f00604002986 */ /* 0x0001e2000c10152c */
[----:B------:R-:W-:Y:S05]  /*1cc40*/  @!P1 BRA `(.L_x_541) ;  /* 0x0000000000049947 */ /* 0x000fea0003800000 */
[----:B------:R1:W5:Y:S02]  /*1cc50*/  LDG.E.LTC128B.U16 R3, desc[UR44][R12.64+0x1f2] ;  /* 0x0001f22c0c037981 */ /* 0x000364000c1e1520 */
.L_x_541:
[----:B------:R-:W-:Y:S05]  /*1cc60*/  BSYNC B1 ;  /* 0x0000000000017941 */ /* 0x000fea0003800000 */
.L_x_540:
[----:B------:R-:W-:Y:S05]  /*1cc70*/  @!P1 BRA `(.L_x_542) ;  /* 0x0000004c00b09947 */ /* 0x000fea0003800000 */
[----:B-----5:R-:W-:-:S05]  /*1cc80*/  HADD2.F32 R3, -RZ, R3.H0_H0 ;  /* 0x20000003ff037230 */ /* 0x020fca0000004100 */
[----:B------:R-:W-:-:S04]  /*1cc90*/  FMUL R0, R3, R16 ;  /* 0x0000001003007220 */ /* 0x000fc80000400000 */
[----:B------:R-:W-:-:S05]  /*1cca0*/  FFMA R0, R151, R2, R0 ;  /* 0x0000000297007223 */ /* 0x000fca0000000000 */
[----:B------:R-:W-:-:S05]  /*1ccb0*/  F2FP.F16.F32.PACK_AB R0, RZ, R0 ;  /* 0x00000000ff00723e */ /* 0x000fca00000000ff */
[----:B------:R4:W-:Y:S01]  /*1ccc0*/  STG.E.U16 desc[UR44][R160.64+0x1f2], R0 ;  /* 0x0001f200a0007986 */ /* 0x0009e2000c10152c */
[----:B------:R-:W-:Y:S05]  /*1ccd0*/  BRA `(.L_x_542) ;  /* 0x0000004c00987947 */ /* 0x000fea0003800000 */
.L_x_35:
[----:B------:R-:W2:Y:S01]  /*1cce0*/  LDL.LU R3, [R1] ;  /* 0x0000000001037983 */ /* 0x000ea20000300800 */
[----:B------:R-:W-:-:S03]  /*1ccf0*/  ULDC.64 UR4, c[0x0][0x5c0] ;  /* 0x0001700000047ab9 */ /* 0x000fc60000000a00 */
[----:B------:R-:W3:Y:S04]  /*1cd00*/  LDL.LU R9, [R1+0x60] ;  /* 0x0000600001097983 */ /* 0x000ee80000300800 */
[----:B------:R-:W4:Y:S04]  /*1cd10*/  LDL.LU R11, [R1+0x8c] ;  /* 0x00008c00010b7983 */ /* 0x000f280000300800 */
[----:B------:R-:W5:Y:S04]  /*1cd20*/  LDL.LU R12, [R1+0x90] ;  /* 0x00009000010c7983 */ /* 0x000f680000300800 */
        /* <DEDUP_REMOVED lines=74> */
[----:B------:R-:W5:Y:S01]  /*1d1d0*/  LDL.LU R161, [R1+0x1cc] ;  /* 0x0001cc0001a17983 */ /* 0x000f620000300800 */
[----:B--2---:R-:W-:-:S03]  /*1d1e0*/  FMUL R3, R3, R2 ;  /* 0x0000000203037220 */ /* 0x004fc60000400000 */
[----:B------:R-:W2:Y:S01]  /*1d1f0*/  LDL.LU R160, [R1+0x1d0] ;  /* 0x0001d00001a07983 */ /* 0x000ea20000300800 */
[----:B------:R-:W-:-:S03]  /*1d200*/  LEA R4, P0, R6, UR4, 0x1 ;  /* 0x0000000406047c11 */ /* 0x000fc6000f8008ff */
[----:B------:R-:W2:Y:S04]  /*1d210*/  LDL.LU R159, [R1+0x1d4] ;  /* 0x0001d400019f7983 */ /* 0x000ea80000300800 */
[----:B------:R-:W2:Y:S04]  /*1d220*/  LDL.LU R158, [R1+0x1d8] ;  /* 0x0001d800019e7983 */ /* 0x000ea80000300800 */
[----:B------:R-:W2:Y:S04]  /*1d230*/  LDL.LU R157, [R1+0x1dc] ;  /* 0x0001dc00019d7983 */ /* 0x000ea80000300800 */
[----:B------:R-:W2:Y:S01]  /*1d240*/  LDL.LU R156, [R1+0x1e0] ;  /* 0x0001e000019c7983 */ /* 0x000ea20000300800 */
[----:B------:R-:W-:-:S03]  /*1d250*/  LEA.HI.X R5, R6, UR5, R10, 0x1, P0 ;  /* 0x0000000506057c11 */ /* 0x000fc600080f0c0a */
[----:B------:R-:W2:Y:S01]  /*1d260*/  LDL.LU R155, [R1+0x1e4] ;  /* 0x0001e400019b7983 */ /* 0x000ea20000300800 */
[----:B------:R-:W-:-:S03]  /*1d270*/  F2FP.F16.F32.PACK_AB R3, RZ, R3 ;  /* 0x00000003ff03723e */ /* 0x000fc600000000ff */
[----:B------:R-:W2:Y:S04]  /*1d280*/  LDL.LU R154, [R1+0x1e8] ;  /* 0x0001e800019a7983 */ /* 0x000ea80000300800 */
[----:B------:R-:W2:Y:S04]  /*1d290*/  LDL.LU R23, [R1+0x1ec] ;  /* 0x0001ec0001177983 */ /* 0x000ea80000300800 */
[----:B------:R-:W2:Y:S04]  /*1d2a0*/  LDL.LU R22, [R1+0x1f0] ;  /* 0x0001f00001167983 */ /* 0x000ea80000300800 */
[----:B------:R-:W2:Y:S04]  /*1d2b0*/  LDL.LU R21, [R1+0x1f4] ;  /* 0x0001f40001157983 */ /* 0x000ea80000300800 */
[----:B------:R-:W2:Y:S04]  /*1d2c0*/  LDL.LU R20, [R1+0x1f8] ;  /* 0x0001f80001147983 */ /* 0x000ea80000300800 */
[----:B------:R-:W2:Y:S04]  /*1d2d0*/  LDL.LU R19, [R1+0x1fc] ;  /* 0x0001fc0001137983 */ /* 0x000ea80000300800 */
[----:B------:R-:W3:Y:S04]  /*1d2e0*/  LDL.LU R7, [R1+0x8] ;  /* 0x0000080001077983 */ /* 0x000ee80000300800 */
[----:B------:R-:W4:Y:S04]  /*1d2f0*/  LDL.LU R6, [R1+0xc] ;  /* 0x00000c0001067983 */ /* 0x000f280000300800 */
[----:B------:R0:W-:Y:S04]  /*1d300*/  @P1 STG.E.U16 desc[UR44][R4.64], R3 ;  /* 0x0000000304001986 */ /* 0x0001e8000c10152c */
[----:B0-----:R-:W5:Y:S01]  /*1d310*/  LDL.LU R3, [R1+0x4] ;  /* 0x0000040001037983 */ /* 0x001f620000300800 */
[----:B------:R-:W-:Y:S01]  /*1d320*/  ISETP.GT.AND P0, PT, R0, 0x1, P3 ;  /* 0x000000010000780c */ /* 0x000fe20001f04270 */
[----:B------:R-:W-:Y:S01]  /*1d330*/  USHF.L.U32 UR5, UR8, 0x4, URZ ;  /* 0x0000000408057899 */ /* 0x000fe2000800063f */
[----:B------:R-:W-:Y:S01]  /*1d340*/  ISETP.GT.AND P2, PT, R153, 0x8, PT ;  /* 0x000000089900780c */ /* 0x000fe20003f44270 */
[----:B------:R-:W-:Y:S01]  /*1d350*/  USHF.L.U64.HI UR4, UR8, 0x4, UR9 ;  /* 0x0000000408047899 */ /* 0x000fe20008010209 */
[----:B---3--:R-:W-:-:S05]  /*1d360*/  FMUL R7, R7, R2 ;  /* 0x0000000207077220 */ /* 0x008fca0000400000 */
[----:B------:R-:W-:-:S04]  /*1d370*/  F2FP.F16.F32.PACK_AB R7, RZ, R7 ;  /* 0x00000007ff07723e */ /* 0x000fc800000000ff */
[----:B------:R-:W-:Y:S01]  /*1d380*/  PRMT R8, R7, 0x7610, R8 ;  /* 0x0000761007087816 */ /* 0x000fe20000000008 */
[----:B-----5:R-:W-:-:S05]  /*1d390*/  FMUL R3, R3, R2 ;  /* 0x0000000203037220 */ /* 0x020fca0000400000 */
[----:B------:R-:W-:-:S05]  /*1d3a0*/  F2FP.F16.F32.PACK_AB R3, RZ, R3 ;  /* 0x00000003ff03723e */ /* 0x000fca00000000ff */
[----:B------:R4:W-:Y:S01]  /*1d3b0*/  @P0 STG.E.U16 desc[UR44][R4.64+0x2], R3 ;  /* 0x0000020304000986 */ /* 0x0009e2000c10152c */
[----:B------:R-:W-:Y:S01]  /*1d3c0*/  ISETP.GT.AND P0, PT, R0, RZ, P2 ;  /* 0x000000ff0000720c */ /* 0x000fe20001704270 */
[----:B----4-:R-:W-:Y:S01]  /*1d3d0*/  FMUL R3, R6, R2 ;  /* 0x0000000206037220 */ /* 0x010fe20000400000 */
[----:B------:R-:W-:-:S04]  /*1d3e0*/  IADD3 R6, P1, R4, UR5, RZ ;  /* 0x0000000504067c10 */ /* 0x000fc8000ff3e0ff */
[----:B------:R-:W-:Y:S02]  /*1d3f0*/  IADD3.X R7, R5, UR4, RZ, P1, !PT ;  /* 0x0000000405077c10 */ /* 0x000fe40008ffe4ff */
[----:B------:R-:W-:-:S05]  /*1d400*/  F2FP.F16.F32.PACK_AB R3, RZ, R3 ;  /* 0x00000003ff03723e */ /* 0x000fca00000000ff */
[----:B------:R0:W-:Y:S01]  /*1d410*/  @P0 STG.E.U16 desc[UR44][R6.64], R8 ;  /* 0x0000000806000986 */ /* 0x0001e2000c10152c */
[----:B------:R-:W-:-:S03]  /*1d420*/  ISETP.GT.AND P0, PT, R0, 0x1, P2 ;  /* 0x000000010000780c */ /* 0x000fc60001704270 */
[----:B0-----:R-:W3:Y:S10]  /*1d430*/  LDL.LU R8, [R1+0x50] ;  /* 0x0000500001087983 */ /* 0x001ef40000300800 */
[----:B------:R0:W-:Y:S04]  /*1d440*/  @P0 STG.E.U16 desc[UR44][R6.64+0x2], R3 ;  /* 0x0000020306000986 */ /* 0x0001e8000c10152c */
[----:B0-----:R-:W4:Y:S01]  /*1d450*/  LDL.LU R3, [R1+0x10] ;  /* 0x0000100001037983 */ /* 0x001f220000300800 */
[----:B------:R-:W-:Y:S01]  /*1d460*/  ISETP.GT.AND P0, PT, R0, 0x8, P3 ;  /* 0x000000080000780c */ /* 0x000fe20001f04270 */
[----:B----4-:R-:W-:-:S05]  /*1d470*/  FMUL R3, R3, R2 ;  /* 0x0000000203037220 */ /* 0x010fca0000400000 */
[----:B------:R-:W-:-:S07]  /*1d480*/  F2FP.F16.F32.PACK_AB R3, RZ, R3 ;  /* 0x00000003ff03723e */ /* 0x000fce00000000ff */
        /* <DEDUP_REMOVED lines=73> */
[----:B---3--:R-:W-:-:S05]  /*1d920*/  FMUL R8, R8, R2 ;  /* 0x0000000208087220 */ /* 0x008fca0000400000 */
[----:B------:R-:W-:Y:S01]  /*1d930*/  F2FP.F16.F32.PACK_AB R8, RZ, R8 ;  /* 0x00000008ff08723e */ /* 0x000fe200000000ff */
[----:B----4-:R-:W-:-:S05]  /*1d940*/  FMUL R3, R3, R2 ;  /* 0x0000000203037220 */ /* 0x010fca0000400000 */
[----:B------:R-:W-:-:S05]  /*1d950*/  F2FP.F16.F32.PACK_AB R3, RZ, R3 ;  /* 0x00000003ff03723e */ /* 0x000fca00000000ff */
[----:B------:R0:W-:Y:S01]  /*1d960*/  @P0 STG.E.U16 desc[UR44][R6.64+0x42], R3 ;  /* 0x0000420306000986 */ /* 0x0001e2000c10152c */
[----:B------:R-:W-:-:S03]  /*1d970*/  ISETP.GT.AND P0, PT, R0, 0x28, P3 ;  /* 0x000000280000780c */ /* 0x000fc60001f04270 */
[----:B0-----:R-:W3:Y:S01]  /*1d980*/  LDL.LU R3, [R1+0x54] ;  /* 0x0000540001037983 */ /* 0x001ee20000300800 */
[----:B------:R-:W-:-:S09]  /*1d990*/  ISETP.GT.AND P1, PT, R0, 0x29, P3 ;  /* 0x000000290000780c */ /* 0x000fd20001f24270 */
[----:B------:R0:W-:Y:S04]  /*1d9a0*/  @P0 STG.E.U16 desc[UR44][R4.64+0x50], R8 ;  /* 0x0000500804000986 */ /* 0x0001e8000c10152c */
[----:B0-----:R-:W4:Y:S01]  /*1d9b0*/  LDL.LU R8, [R1+0x58] ;  /* 0x0000580001087983 */ /* 0x001f220000300800 */
[----:B---3--:R-:W-:-:S05]  /*1d9c0*/  FMUL R3, R3, R2 ;  /* 0x0000000203037220 */ /* 0x008fca0000400000 */
[----:B------:R-:W-:-:S05]  /*1d9d0*/  F2FP.F16.F32.PACK_AB R3, RZ, R3 ;  /* 0x00000003ff03723e */ /* 0x000fca00000000ff */
[----:B------:R0:W-:Y:S01]  /*1d9e0*/  @P1 STG.E.U16 desc[UR44][R4.64+0x52], R3 ;  /* 0x0000520304001986 */ /* 0x0001e2000c10152c */
[----:B----4-:R-:W-:-:S05]  /*1d9f0*/  FMUL R8, R8, R2 ;  /* 0x0000000208087220 */ /* 0x010fca0000400000 */
[----:B------:R-:W-:Y:S01]  /*1da00*/  F2FP.F16.F32.PACK_AB R8, RZ, R8 ;  /* 0x00000008ff08723e */ /* 0x000fe200000000ff */
[----:B0-----:R-:W3:Y:S03]  /*1da10*/  LDL.LU R3, [R1+0x5c] ;  /* 0x00005c0001037983 */ /* 0x001ee60000300800 */
[----:B------:R-:W-:Y:S02]  /*1da20*/  PRMT R10, R8, 0x7610, R10 ;  /* 0x00007610080a7816 */ /* 0x000fe4000000000a */
[----:B------:R-:W4:Y:S01]  /*1da30*/  LDL.LU R8, [R1+0x64] ;  /* 0x0000640001087983 */ /* 0x000f220000300800 */
[C---:B------:R-:W-:Y:S02]  /*1da40*/  ISETP.GT.AND P1, PT, R0.reuse, 0x28, P2 ;  /* 0x000000280000780c */ /* 0x040fe40001724270 */
[C---:B------:R-:W-:Y:S02]  /*1da50*/  ISETP.GT.AND P4, PT, R0.reuse, 0x29, P2 ;  /* 0x000000290000780c */ /* 0x040fe40001784270 */
[C---:B------:R-:W-:Y:S01]  /*1da60*/  ISETP.GT.AND P5, PT, R0.reuse, 0x30, P3 ;  /* 0x000000300000780c */ /* 0x040fe20001fa4270 */
[----:B------:R-:W-:Y:S01]  /*1da70*/  FMUL R9, R9, R2 ;  /* 0x0000000209097220 */ /* 0x000fe20000400000 */
[----:B------:R-:W-:-:S04]  /*1da80*/  ISETP.GT.AND P0, PT, R0, 0x31, P3 ;  /* 0x000000310000780c */ /* 0x000fc80001f04270 */
[----:B------:R-:W-:-:S03]  /*1da90*/  F2FP.F16.F32.PACK_AB R9, RZ, R9 ;  /* 0x00000009ff09723e */ /* 0x000fc600000000ff */
[----:B------:R0:W-:Y:S04]  /*1daa0*/  @P1 STG.E.U16 desc[UR44][R6.64+0x50], R10 ;  /* 0x0000500a06001986 */ /* 0x0001e8000c10152c */
[----:B0-----:R-:W5:Y:S01]  /*1dab0*/  LDL.LU R10, [R1+0x74] ;  /* 0x00007400010a7983 */ /* 0x001f620000300800 */
[----:B---3--:R-:W-:-:S05]  /*1dac0*/  FMUL R3, R3, R2 ;  /* 0x0000000203037220 */ /* 0x008fca0000400000 */
[----:B------:R-:W-:Y:S01]  /*1dad0*/  F2FP.F16.F32.PACK_AB R3, RZ, R3 ;  /* 0x00000003ff03723e */ /* 0x000fe200000000ff */
[----:B----4-:R-:W-:-:S04]  /*1dae0*/  FMUL R8, R8, R2 ;  /* 0x0000000208087220 */ /* 0x010fc80000400000 */
[----:B------:R0:W-:Y:S04]  /*1daf0*/  @P4 STG.E.U16 desc[UR44][R6.64+0x52], R3 ;  /* 0x0000520306004986 */ /* 0x0001e8000c10152c */
[----:B------:R1:W-:Y:S01]  /*1db00*/  @P5 STG.E.U16 desc[UR44][R4.64+0x60], R9 ;  /* 0x0000600904005986 */ /* 0x0003e2000c10152c */
[----:B0-----:R-:W-:-:S03]  /*1db10*/  F2FP.F16.F32.PACK_AB R3, RZ, R8 ;  /* 0x00000008ff03723e */ /* 0x001fc600000000ff */
[----:B------:R-:W3:Y:S01]  /*1db20*/  LDL.LU R8, [R1+0x68] ;  /* 0x0000680001087983 */ /* 0x000ee20000300800 */
[----:B-1----:R-:W-:-:S03]  /*1db30*/  PRMT R9, R3, 0x7610, R9 ;  /* 0x0000761003097816 */ /* 0x002fc60000000009 */
[----:B------:R-:W4:Y:S04]  /*1db40*/  LDL.LU R3, [R1+0x6c] ;  /* 0x00006c0001037983 */ /* 0x000f280000300800 */
[----:B------:R0:W-:Y:S04]  /*1db50*/  @P0 STG.E.U16 desc[UR44][R4.64+0x62], R9 ;  /* 0x0000620904000986 */ /* 0x0001e8000c10152c */
[----:B0-----:R-:W2:Y:S01]  /*1db60*/  LDL.LU R9, [R1+0x70] ;  /* 0x0000700001097983 */ /* 0x001ea20000300800 */
[----:B------:R-:W-:Y:S01]  /*1db70*/  ISETP.GT.AND P1, PT, R0, 0x30, P2 ;  /* 0x000000300000780c */ /* 0x000fe20001724270 */
[----:B---3--:R-:W-:-:S05]  /*1db80*/  FMUL R8, R8, R2 ;  /* 0x0000000208087220 */ /* 0x008fca0000400000 */
[----:B------:R-:W-:-:S07]  /*1db90*/  F2FP.F16.F32.PACK_AB R8, RZ, R8 ;  /* 0x00000008ff08723e */ /* 0x000fce00000000ff */
[----:B------:R0:W-:Y:S01]  /*1dba0*/  @P1 STG.E.U16 desc[UR44][R6.64+0x60], R8 ;  /* 0x0000600806001986 */ /* 0x0001e2000c10152c */
[----:B--2---:R-:W-:-:S05]  /*1dbb0*/  FMUL R9, R9, R2 ;  /* 0x0000000209097220 */ /* 0x004fca0000400000 */
[----:B0-----:R-:W-:-:S04]  /*1dbc0*/  F2FP.F16.F32.PACK_AB R8, RZ, R9 ;  /* 0x00000009ff08723e */ /* 0x001fc800000000ff */
[----:B------:R-:W-:Y:S02]  /*1dbd0*/  PRMT R9, R8, 0x7610, R9 ;  /* 0x0000761008097816 */ /* 0x000fe40000000009 */
[----:B------:R-:W2:Y:S01]  /*1dbe0*/  LDL.LU R8, [R1+0x78] ;  /* 0x0000780001087983 */ /* 0x000ea20000300800 */
[C---:B------:R-:W-:Y:S01]  /*1dbf0*/  ISETP.GT.AND P4, PT, R0.reuse, 0x31, P2 ;  /* 0x000000310000780c */ /* 0x040fe20001784270 */
[-C--:B----4-:R-:W-:Y:S01]  /*1dc00*/  FMUL R3, R3, R2.reuse ;  /* 0x0000000203037220 */ /* 0x090fe20000400000 */
[----:B------:R-:W-:Y:S01]  /*1dc10*/  ISETP.GT.AND P5, PT, R0, 0x38, P3 ;  /* 0x000000380000780c */ /* 0x000fe20001fa4270 */
[----:B-----5:R-:W-:-:S03]  /*1dc20*/  FMUL R10, R10, R2 ;  /* 0x000000020a0a7220 */ /* 0x020fc60000400000 */
[----:B------:R-:W-:Y:S02]  /*1dc30*/  F2FP.F16.F32.PACK_AB R3, RZ, R3 ;  /* 0x00000003ff03723e */ /* 0x000fe400000000ff */
[----:B------:R-:W-:-:S05]  /*1dc40*/  ISETP.GT.AND P6, PT, R0, 0x39, P3 ;  /* 0x000000390000780c */ /* 0x000fca0001fc4270 */
[----:B------:R0:W-:Y:S04]  /*1dc50*/  @P4 STG.E.U16 desc[UR44][R6.64+0x62], R3 ;  /* 0x0000620306004986 */ /* 0x0001e8000c10152c */
[----:B------:R1:W-:Y:S01]  /*1dc60*/  @P5 STG.E.U16 desc[UR44][R4.64+0x70], R9 ;  /* 0x0000700904005986 */ /* 0x0003e2000c10152c */
[----:B0-----:R-:W-:-:S04]  /*1dc70*/  F2FP.F16.F32.PACK_AB R3, RZ, R10 ;  /* 0x0000000aff03723e */ /* 0x001fc800000000ff */
[----:B------:R-:W-:Y:S01]  /*1dc80*/  PRMT R10, R3, 0x7610, R10 ;  /* 0x00007610030a7816 */ /* 0x000fe2000000000a */
[----:B-1----:R-:W3:Y:S04]  /*1dc90*/  LDL.LU R9, [R1+0x80] ;  /* 0x0000800001097983 */ /* 0x002ee80000300800 */
[----:B------:R0:W-:Y:S01]  /*1dca0*/  @P6 STG.E.U16 desc[UR44][R4.64+0x72], R10 ;  /* 0x0000720a04006986 */ /* 0x0001e2000c10152c */
[----:B--2---:R-:W-:-:S05]  /*1dcb0*/  FMUL R8, R8, R2 ;  /* 0x0000000208087220 */ /* 0x004fca0000400000 */
[----:B------:R-:W-:Y:S02]  /*1dcc0*/  F2FP.F16.F32.PACK_AB R3, RZ, R8 ;  /* 0x00000008ff03723e */ /* 0x000fe400000000ff */
[----:B------:R-:W2:Y:S02]  /*1dcd0*/  LDL.LU R8, [R1+0x7c] ;  /* 0x00007c0001087983 */ /* 0x000ea40000300800 */
[----:B0-----:R-:W-:Y:S02]  /*1dce0*/  PRMT R10, R3, 0x7610, R10 ;  /* 0x00007610030a7816 */ /* 0x001fe4000000000a */
[----:B------:R-:W4:Y:S01]  /*1dcf0*/  LDL.LU R3, [R1+0x84] ;  /* 0x0000840001037983 */ /* 0x000f220000300800 */
[C---:B------:R-:W-:Y:S02]  /*1dd00*/  ISETP.GT.AND P0, PT, R0.reuse, 0x38, P2 ;  /* 0x000000380000780c */ /* 0x040fe40001704270 */
[C---:B------:R-:W-:Y:S02]  /*1dd10*/  ISETP.GT.AND P1, PT, R0.reuse, 0x39, P2 ;  /* 0x000000390000780c */ /* 0x040fe40001724270 */
[----:B------:R-:W-:-:S02]  /*1dd20*/  ISETP.GT.AND P4, PT, R0, 0x40, P3 ;  /* 0x000000400000780c */ /* 0x000fc40001f84270 */
[----:B------:R-:W-:-:S07]  /*1dd30*/  ISETP.GT.AND P5, PT, R0, 0x41, P3 ;  /* 0x000000410000780c */ /* 0x000fce0001fa4270 */
[----:B------:R0:W-:Y:S01]  /*1dd40*/  @P0 STG.E.U16 desc[UR44][R6.64+0x70], R10 ;  /* 0x0000700a06000986 */ /* 0x0001e2000c10152c */
[----:B---3--:R-:W-:-:S05]  /*1dd50*/  FMUL R9, R9, R2 ;  /* 0x0000000209097220 */ /* 0x008fca0000400000 */
[----:B------:R-:W-:Y:S01]  /*1dd60*/  F2FP.F16.F32.PACK_AB R9, RZ, R9 ;  /* 0x00000009ff09723e */ /* 0x000fe200000000ff */
[-C--:B--2---:R-:W-:Y:S01]  /*1dd70*/  FMUL R8, R8, R2.reuse ;  /* 0x0000000208087220 */ /* 0x084fe20000400000 */
[----:B----4-:R-:W-:-:S04]  /*1dd80*/  FMUL R3, R3, R2 ;  /* 0x0000000203037220 */ /* 0x010fc80000400000 */
[----:B------:R-:W-:-:S04]  /*1dd90*/  F2FP.F16.F32.PACK_AB R8, RZ, R8 ;  /* 0x00000008ff08723e */ /* 0x000fc800000000ff */
[----:B0-----:R-:W-:Y:S02]  /*1dda0*/  PRMT R10, R8, 0x7610, R10 ;  /* 0x00007610080a7816 */ /* 0x001fe4000000000a */
[----:B------:R-:W-:Y:S01]  /*1ddb0*/  F2FP.F16.F32.PACK_AB R3, RZ, R3 ;  /* 0x00000003ff03723e */ /* 0x000fe200000000ff */
[----:B------:R-:W2:Y:S04]  /*1ddc0*/  LDL.LU R8, [R1+0x88] ;  /* 0x0000880001087983 */ /* 0x000ea80000300800 */
[----:B------:R-:W-:Y:S04]  /*1ddd0*/  @P1 STG.E.U16 desc[UR44][R6.64+0x72], R10 ;  /* 0x0000720a06001986 */ /* 0x000fe8000c10152c */
[----:B------:R0:W-:Y:S04]  /*1dde0*/  @P4 STG.E.U16 desc[UR44][R4.64+0x80], R9 ;  /* 0x0000800904004986 */ /* 0x0001e8000c10152c */
[----:B------:R1:W-:Y:S04]  /*1ddf0*/  @P5 STG.E.U16 desc[UR44][R4.64+0x82], R3 ;  /* 0x0000820304005986 */ /* 0x0003e8000c10152c */
[----:B0-----:R-:W3:Y:S04]  /*1de00*/  LDL.LU R9, [R1+0x94] ;  /* 0x0000940001097983 */ /* 0x001ee80000300800 */
[----:B-1----:R-:W4:Y:S01]  /*1de10*/  LDL.LU R3, [R1+0x98] ;  /* 0x0000980001037983 */ /* 0x002f220000300800 */
[----:B------:R-:W-:Y:S01]  /*1de20*/  ISETP.GT.AND P0, PT, R0, 0x40, P2 ;  /* 0x000000400000780c */ /* 0x000fe20001704270 */
[----:B--2---:R-:W-:-:S05]  /*1de30*/  FMUL R8, R8, R2 ;  /* 0x0000000208087220 */ /* 0x004fca0000400000 */
[----:B------:R-:W-:-:S07]  /*1de40*/  F2FP.F16.F32.PACK_AB R8, RZ, R8 ;  /* 0x00000008ff08723e */ /* 0x000fce00000000ff */
[----:B------:R0:W-:Y:S01]  /*1de50*/  @P0 STG.E.U16 desc[UR44][R6.64+0x80], R8 ;  /* 0x0000800806000986 */ /* 0x0001e2000c10152c */
[----:B----4-:R-:W-:-:S05]  /*1de60*/  FMUL R3, R3, R2 ;  /* 0x0000000203037220 */ /* 0x010fca0000400000 */
[----:B0-----:R-:W-:Y:S02]  /*1de70*/  F2FP.F16.F32.PACK_AB R8, RZ, R3 ;  /* 0x00000003ff08723e */ /* 0x001fe400000000ff */
[----:B------:R-:W2:Y:S02]  /*1de80*/  LDL.LU R3, [R1+0x9c] ;  /* 0x00009c0001037983 */ /* 0x000ea40000300800 */
[----:B------:R-:W-:Y:S02]  /*1de90*/  PRMT R13, R8, 0x7610, R13 ;  /* 0x00007610080d7816 */ /* 0x000fe4000000000d */
[----:B------:R-:W4:Y:S01]  /*1dea0*/  LDL.LU R8, [R1+0xa0] ;  /* 0x0000a00001087983 */ /* 0x000f220000300800 */
[C---:B------:R-:W-:Y:S01]  /*1deb0*/  ISETP.GT.AND P1, PT, R0.reuse, 0x41, P2 ;  /* 0x000000410000780c */ /* 0x040fe20001724270 */
[-C--:B---3--:R-:W-:Y:S01]  /*1dec0*/  FMUL R9, R9, R2.reuse ;  /* 0x0000000209097220 */ /* 0x088fe20000400000 */
[-C--:B------:R-:W-:Y:S01]  /*1ded0*/  FMUL R11, R11, R2.reuse ;  /* 0x000000020b0b7220 */ /* 0x080fe20000400000 */
[----:B------:R-:W-:Y:S01]  /*1dee0*/  ISETP.GT.AND P4, PT, R0, 0x48, P3 ;  /* 0x000000480000780c */ /* 0x000fe20001f84270 */
[----:B------:R-:W-:-:S02]  /*1def0*/  FMUL R12, R12, R2 ;  /* 0x000000020c0c7220 */ /* 0x000fc40000400000 */
[----:B------:R-:W-:Y:S02]  /*1df00*/  F2FP.F16.F32.PACK_AB R9, RZ, R9 ;  /* 0x00000009ff09723e */ /* 0x000fe400000000ff */
[----:B------:R-:W-:Y:S02]  /*1df10*/  F2FP.F16.F32.PACK_AB R11, RZ, R11 ;  /* 0x0000000bff0b723e */ /* 0x000fe400000000ff */
[----:B------:R-:W-:Y:S02]  /*1df20*/  F2FP.F16.F32.PACK_AB R10, RZ, R12 ;  /* 0x0000000cff0a723e */ /* 0x000fe400000000ff */
[----:B------:R-:W-:Y:S02]  /*1df30*/  PRMT R12, R9, 0x7610, R12 ;  /* 0x00007610090c7816 */ /* 0x000fe4000000000c */
[C---:B------:R-:W-:Y:S01]  /*1df40*/  ISETP.GT.AND P5, PT, R0.reuse, 0x49, P3 ;  /* 0x000000490000780c */ /* 0x040fe20001fa4270 */
[----:B------:R-:W-:Y:S01]  /*1df50*/  @P1 STG.E.U16 desc[UR44][R6.64+0x82], R11 ;  /* 0x0000820b06001986 */ /* 0x000fe2000c10152c */
[----:B------:R-:W-:-:S02]  /*1df60*/  ISETP.GT.AND P0, PT, R0, 0x48, P2 ;  /* 0x000000480000780c */ /* 0x000fc40001704270 */
[C---:B------:R-:W-:Y:S01]  /*1df70*/  ISETP.GT.AND P1, PT, R0.reuse, 0x49, P2 ;  /* 0x000000490000780c */ /* 0x040fe20001724270 */
[----:B------:R0:W-:Y:S01]  /*1df80*/  @P4 STG.E.U16 desc[UR44][R4.64+0x90], R10 ;  /* 0x0000900a04004986 */ /* 0x0001e2000c10152c */
[----:B------:R-:W-:-:S07]  /*1df90*/  ISETP.GT.AND P4, PT, R0, 0x50, P3 ;  /* 0x000000500000780c */ /* 0x000fce0001f84270 */
[----:B------:R1:W-:Y:S01]  /*1dfa0*/  @P5 STG.E.U16 desc[UR44][R4.64+0x92], R12 ;  /* 0x0000920c04005986 */ /* 0x0003e2000c10152c */
[----:B------:R-:W-:-:S03]  /*1dfb0*/  ISETP.GT.AND P5, PT, R0, 0x51, P3 ;  /* 0x000000510000780c */ /* 0x000fc60001fa4270 */
[----:B------:R3:W-:Y:S01]  /*1dfc0*/  @P0 STG.E.U16 desc[UR44][R6.64+0x90], R13 ;  /* 0x0000900d06000986 */ /* 0x0007e2000c10152c */
[C---:B------:R-:W-:Y:S02]  /*1dfd0*/  ISETP.GT.AND P0, PT, R0.reuse, 0x51, P2 ;  /* 0x000000510000780c */ /* 0x040fe40001704270 */
[----:B------:R-:W-:Y:S01]  /*1dfe0*/  ISETP.GT.AND P6, PT, R0, 0x71, P3 ;  /* 0x000000710000780c */ /* 0x000fe20001fc4270 */
[----:B--2---:R-:W-:-:S05]  /*1dff0*/  FMUL R3, R3, R2 ;  /* 0x0000000203037220 */ /* 0x004fca0000400000 */
[----:B------:R-:W-:Y:S01]  /*1e000*/  F2FP.F16.F32.PACK_AB R9, RZ, R3 ;  /* 0x00000003ff09723e */ /* 0x000fe200000000ff */
[-C--:B----4-:R-:W-:Y:S01]  /*1e010*/  FMUL R3, R8, R2.reuse ;  /* 0x0000000208037220 */ /* 0x090fe20000400000 */
[----:B------:R-:W-:-:S04]  /*1e020*/  FMUL R8, R235, R2 ;  /* 0x00000002eb087220 */ /* 0x000fc80000400000 */
[----:B------:R-:W-:Y:S02]  /*1e030*/  F2FP.F16.F32.PACK_AB R3, RZ, R3 ;  /* 0x00000003ff03723e */ /* 0x000fe400000000ff */
[----:B0-----:R-:W-:Y:S02]  /*1e040*/  PRMT R10, R9, 0x7610, R10 ;  /* 0x00007610090a7816 */ /* 0x001fe4000000000a */
[----:B------:R-:W-:Y:S01]  /*1e050*/  PRMT R11, R3, 0x7610, R11 ;  /* 0x00007610030b7816 */ /* 0x000fe2000000000b */
[----:B------:R-:W-:Y:S01]  /*1e060*/  FMUL R3, R233, R2 ;  /* 0x00000002e9037220 */ /* 0x000fe20000400000 */
[----:B------:R-:W-:Y:S01]  /*1e070*/  F2FP.F16.F32.PACK_AB R8, RZ, R8 ;  /* 0x00000008ff08723e */ /* 0x000fe200000000ff */
[----:B------:R-:W-:Y:S01]  /*1e080*/  FMUL R9, R234, R2 ;  /* 0x00000002ea097220 */ /* 0x000fe20000400000 */
[----:B------:R0:W-:Y:S02]  /*1e090*/  @P1 STG.E.U16 desc[UR44][R6.64+0x92], R10 ;  /* 0x0000920a06001986 */ /* 0x0001e4000c10152c */
[----:B-1----:R-:W-:-:S02]  /*1e0a0*/  PRMT R12, R8, 0x7610, R12 ;  /* 0x00007610080c7816 */ /* 0x002fc4000000000c */
[----:B------:R-:W-:Y:S01]  /*1e0b0*/  F2FP.F16.F32.PACK_AB R8, RZ, R3 ;  /* 0x00000003ff08723e */ /* 0x000fe200000000ff */
[-C--:B------:R-:W-:Y:S01]  /*1e0c0*/  FMUL R3, R232, R2.reuse ;  /* 0x00000002e8037220 */ /* 0x080fe20000400000 */
[C---:B------:R-:W-:Y:S02]  /*1e0d0*/  ISETP.GT.AND P1, PT, R0.reuse, 0x50, P2 ;  /* 0x000000500000780c */ /* 0x040fe40001724270 */
[----:B------:R-:W-:Y:S01]  /*1e0e0*/  F2FP.F16.F32.PACK_AB R9, RZ, R9 ;  /* 0x00000009ff09723e */ /* 0x000fe200000000ff */
[----:B------:R1:W-:Y:S01]  /*1e0f0*/  @P4 STG.E.U16 desc[UR44][R4.64+0xa0], R11 ;  /* 0x0000a00b04004986 */ /* 0x0003e2000c10152c */
[----:B------:R-:W-:Y:S02]  /*1e100*/  ISETP.GT.AND P4, PT, R0, 0x58, P3 ;  /* 0x000000580000780c */ /* 0x000fe40001f84270 */
[----:B---3--:R-:W-:Y:S02]  /*1e110*/  PRMT R13, R9, 0x7610, R13 ;  /* 0x00007610090d7816 */ /* 0x008fe4000000000d */
[----:B------:R-:W-:Y:S01]  /*1e120*/  F2FP.F16.F32.PACK_AB R9, RZ, R3 ;  /* 0x00000003ff09723e */ /* 0x000fe200000000ff */
[-C--:B------:R-:W-:Y:S01]  /*1e130*/  FMUL R3, R230, R2.reuse ;  /* 0x00000002e6037220 */ /* 0x080fe20000400000 */
[----:B------:R-:W-:Y:S01]  /*1e140*/  PRMT R14, R8, 0x7610, R14 ;  /* 0x00007610080e7816 */ /* 0x000fe2000000000e */
[----:B------:R-:W-:Y:S01]  /*1e150*/  FMUL R8, R231, R2 ;  /* 0x00000002e7087220 */ /* 0x000fe20000400000 */
[----:B------:R2:W-:Y:S01]  /*1e160*/  @P5 STG.E.U16 desc[UR44][R4.64+0xa2], R12 ;  /* 0x0000a20c04005986 */ /* 0x0005e2000c10152c */
[----:B------:R-:W-:-:S02]  /*1e170*/  ISETP.GT.AND P5, PT, R0, 0x59, P3 ;  /* 0x000000590000780c */ /* 0x000fc40001fa4270 */
[----:B------:R-:W-:Y:S01]  /*1e180*/  F2FP.F16.F32.PACK_AB R3, RZ, R3 ;  /* 0x00000003ff03723e */ /* 0x000fe200000000ff */
[----:B------:R-:W-:Y:S01]  /*1e190*/  @P1 STG.E.U16 desc[UR44][R6.64+0xa0], R13 ;  /* 0x0000a00d06001986 */ /* 0x000fe2000c10152c */
[----:B0-----:R-:W-:Y:S01]  /*1e1a0*/  F2FP.F16.F32.PACK_AB R10, RZ, R8 ;  /* 0x00000008ff0a723e */ /* 0x001fe200000000ff */
[-C--:B------:R-:W-:Y:S01]  /*1e1b0*/  FMUL R8, R229, R2.reuse ;  /* 0x00000002e5087220 */ /* 0x080fe20000400000 */
[----:B-1----:R-:W-:Y:S01]  /*1e1c0*/  PRMT R11, R3, 0x7610, R11 ;  /* 0x00007610030b7816 */ /* 0x002fe2000000000b */
[----:B------:R-:W-:Y:S01]  /*1e1d0*/  @P0 STG.E.U16 desc[UR44][R6.64+0xa2], R14 ;  /* 0x0000a20e06000986 */ /* 0x000fe2000c10152c */
[----:B------:R-:W-:Y:S01]  /*1e1e0*/  ISETP.GT.AND P0, PT, R0, 0x58, P2 ;  /* 0x000000580000780c */ /* 0x000fe20001704270 */
[----:B------:R-:W-:Y:S01]  /*1e1f0*/  FMUL R3, R228, R2 ;  /* 0x00000002e4037220 */ /* 0x000fe20000400000 */
[C---:B------:R-:W-:Y:S01]  /*1e200*/  ISETP.GT.AND P1, PT, R0.reuse, 0x59, P2 ;  /* 0x000000590000780c */ /* 0x040fe20001724270 */
[----:B------:R0:W-:Y:S01]  /*1e210*/  @P4 STG.E.U16 desc[UR44][R4.64+0xb0], R9 ;  /* 0x0000b00904004986 */ /* 0x0001e2000c10152c */
[----:B------:R-:W-:-:S02]  /*1e220*/  ISETP.GT.AND P4, PT, R0, 0x60, P3 ;  /* 0x000000600000780c */ /* 0x000fc40001f84270 */
[----:B------:R-:W-:Y:S01]  /*1e230*/  F2FP.F16.F32.PACK_AB R8, RZ, R8 ;  /* 0x00000008ff08723e */ /* 0x000fe200000000ff */
[----:B------:R1:W-:Y:S03]  /*1e240*/  @P5 STG.E.U16 desc[UR44][R4.64+0xb2], R10 ;  /* 0x0000b20a04005986 */ /* 0x0003e6000c10152c */
[----:B--2---:R-:W-:Y:S02]  /*1e250*/  PRMT R12, R8, 0x7610, R12 ;  /* 0x00007610080c7816 */ /* 0x004fe4000000000c */
[----:B0-----:R-:W-:Y:S01]  /*1e260*/  F2FP.F16.F32.PACK_AB R9, RZ, R3 ;  /* 0x00000003ff09723e */ /* 0x001fe200000000ff */
[-C--:B------:R-:W-:Y:S01]  /*1e270*/  FMUL R3, R227, R2.reuse ;  /* 0x00000002e3037220 */ /* 0x080fe20000400000 */
[-C--:B------:R-:W-:Y:S02]  /*1e280*/  FMUL R8, R226, R2.reuse ;  /* 0x00000002e2087220 */ /* 0x080fe40000400000 */
[----:B-1----:R-:W-:Y:S01]  /*1e290*/  PRMT R10, R9, 0x7610, R10 ;  /* 0x00007610090a7816 */ /* 0x002fe2000000000a */
[----:B------:R0:W-:Y:S01]  /*1e2a0*/  @P0 STG.E.U16 desc[UR44][R6.64+0xb0], R11 ;  /* 0x0000b00b06000986 */ /* 0x0001e2000c10152c */
[----:B------:R-:W-:Y:S01]  /*1e2b0*/  F2FP.F16.F32.PACK_AB R3, RZ, R3 ;  /* 0x00000003ff03723e */ /* 0x000fe200000000ff */
[----:B------:R-:W-:Y:S01]  /*1e2c0*/  FMUL R9, R225, R2 ;  /* 0x00000002e1097220 */ /* 0x000fe20000400000 */
[C---:B------:R-:W-:Y:S01]  /*1e2d0*/  ISETP.GT.AND P5, PT, R0.reuse, 0x61, P3 ;  /* 0x000000610000780c */ /* 0x040fe20001fa4270 */
[----:B------:R1:W-:Y:S01]  /*1e2e0*/  @P1 STG.E.U16 desc[UR44][R6.64+0xb2], R12 ;  /* 0x0000b20c06001986 */ /* 0x0003e2000c10152c */
[----:B------:R-:W-:-:S03]  /*1e2f0*/  ISETP.GT.AND P1, PT, R0, 0x60, P2 ;  /* 0x000000600000780c */ /* 0x000fc60001724270 */
[----:B------:R-:W-:Y:S01]  /*1e300*/  @P4 STG.E.U16 desc[UR44][R4.64+0xc0], R10 ;  /* 0x0000c00a04004986 */ /* 0x000fe2000c10152c */
[----:B------:R-:W-:Y:S02]  /*1e310*/  ISETP.GT.AND P4, PT, R0, 0x61, P2 ;  /* 0x000000610000780c */ /* 0x000fe40001784270 */
[----:B------:R-:W-:Y:S02]  /*1e320*/  F2FP.F16.F32.PACK_AB R8, RZ, R8 ;  /* 0x00000008ff08723e */ /* 0x000fe400000000ff */
[----:B0-----:R-:W-:Y:S01]  /*1e330*/  PRMT R11, R3, 0x7610, R11 ;  /* 0x00007610030b7816 */ /* 0x001fe2000000000b */
[-C--:B------:R-:W-:Y:S01]  /*1e340*/  FMUL R3, R224, R2.reuse ;  /* 0x00000002e0037220 */ /* 0x080fe20000400000 */
[----:B------:R-:W-:Y:S02]  /*1e350*/  F2FP.F16.F32.PACK_AB R9, RZ, R9 ;  /* 0x00000009ff09723e */ /* 0x000fe400000000ff */
[----:B-1----:R-:W-:Y:S02]  /*1e360*/  PRMT R12, R8, 0x7610, R12 ;  /* 0x00007610080c7816 */ /* 0x002fe4000000000c */
[----:B------:R-:W-:Y:S01]  /*1e370*/  F2FP.F16.F32.PACK_AB R8, RZ, R3 ;  /* 0x00000003ff08723e */ /* 0x000fe200000000ff */
[----:B------:R-:W-:Y:S01]  /*1e380*/  FMUL R3, R223, R2 ;  /* 0x00000002df037220 */ /* 0x000fe20000400000 */
[----:B------:R-:W-:Y:S01]  /*1e390*/  PRMT R13, R9, 0x7610, R13 ;  /* 0x00007610090d7816 */ /* 0x000fe2000000000d */
[----:B------:R0:W-:Y:S01]  /*1e3a0*/  @P5 STG.E.U16 desc[UR44][R4.64+0xc2], R11 ;  /* 0x0000c20b04005986 */ /* 0x0001e2000c10152c */
[----:B------:R-:W-:-:S02]  /*1e3b0*/  ISETP.GT.AND P0, PT, R0, 0x68, P3 ;  /* 0x000000680000780c */ /* 0x000fc40001f04270 */
[----:B------:R-:W-:Y:S01]  /*1e3c0*/  F2FP.F16.F32.PACK_AB R9, RZ, R3 ;  /* 0x00000003ff09723e */ /* 0x000fe200000000ff */
[----:B------:R1:W-:Y:S01]  /*1e3d0*/  @P1 STG.E.U16 desc[UR44][R6.64+0xc0], R12 ;  /* 0x0000c00c06001986 */ /* 0x0003e2000c10152c */
[----:B------:R-:W-:-:S03]  /*1e3e0*/  FMUL R3, R221, R2 ;  /* 0x00000002dd037220 */ /* 0x000fc60000400000 */
[----:B------:R-:W-:Y:S01]  /*1e3f0*/  @P4 STG.E.U16 desc[UR44][R6.64+0xc2], R13 ;  /* 0x0000c20d06004986 */ /* 0x000fe2000c10152c */
[----:B------:R-:W-:Y:S02]  /*1e400*/  ISETP.GT.AND P4, PT, R0, 0x69, P3 ;  /* 0x000000690000780c */ /* 0x000fe40001f84270 */
[----:B------:R-:W-:Y:S01]  /*1e410*/  PRMT R14, R8, 0x7610, R14 ;  /* 0x00007610080e7816 */ /* 0x000fe2000000000e */
[-C--:B------:R-:W-:Y:S01]  /*1e420*/  FMUL R8, R222, R2.reuse ;  /* 0x00000002de087220 */ /* 0x080fe20000400000 */
[----:B------:R-:W-:Y:S02]  /*1e430*/  F2FP.F16.F32.PACK_AB R3, RZ, R3 ;  /* 0x00000003ff03723e */ /* 0x000fe400000000ff */
[----:B------:R-:W-:Y:S01]  /*1e440*/  ISETP.GT.AND P1, PT, R0, 0x68, P2 ;  /* 0x000000680000780c */ /* 0x000fe20001724270 */
[----:B------:R-:W-:Y:S01]  /*1e450*/  @P0 STG.E.U16 desc[UR44][R4.64+0xd0], R14 ;  /* 0x0000d00e04000986 */ /* 0x000fe2000c10152c */
[----:B0-----:R-:W-:Y:S01]  /*1e460*/  PRMT R11, R3, 0x7610, R11 ;  /* 0x00007610030b7816 */ /* 0x001fe2000000000b */
[----:B------:R-:W-:Y:S01]  /*1e470*/  FMUL R3, R219, R2 ;  /* 0x00000002db037220 */ /* 0x000fe20000400000 */
[----:B------:R-:W-:Y:S01]  /*1e480*/  F2FP.F16.F32.PACK_AB R10, RZ, R8 ;  /* 0x00000008ff0a723e */ /* 0x000fe200000000ff */
[----:B------:R-:W-:Y:S01]  /*1e490*/  FMUL R8, R220, R2 ;  /* 0x00000002dc087220 */ /* 0x000fe20000400000 */
[C---:B------:R-:W-:Y:S01]  /*1e4a0*/  ISETP.GT.AND P0, PT, R0.reuse, 0x69, P2 ;  /* 0x000000690000780c */ /* 0x040fe20001704270 */
[----:B------:R0:W-:Y:S01]  /*1e4b0*/  @P4 STG.E.U16 desc[UR44][R4.64+0xd2], R9 ;  /* 0x0000d20904004986 */ /* 0x0001e2000c10152c */
[----:B------:R-:W-:-:S02]  /*1e4c0*/  ISETP.GT.AND P5, PT, R0, 0x70, P3 ;  /* 0x000000700000780c */ /* 0x000fc40001fa4270 */
[----:B------:R-:W-:-:S04]  /*1e4d0*/  F2FP.F16.F32.PACK_AB R8, RZ, R8 ;  /* 0x00000008ff08723e */ /* 0x000fc800000000ff */
[----:B-1----:R-:W-:Y:S02]  /*1e4e0*/  PRMT R12, R8, 0x7610, R12 ;  /* 0x00007610080c7816 */ /* 0x002fe4000000000c */
[----:B0-----:R-:W-:Y:S01]  /*1e4f0*/  F2FP.F16.F32.PACK_AB R9, RZ, R3 ;  /* 0x00000003ff09723e */ /* 0x001fe200000000ff */
[-C--:B------:R-:W-:Y:S01]  /*1e500*/  FMUL R3, R218, R2.reuse ;  /* 0x00000002da037220 */ /* 0x080fe20000400000 */
[----:B------:R-:W-:Y:S01]  /*1e510*/  FMUL R8, R217, R2 ;  /* 0x00000002d9087220 */ /* 0x000fe20000400000 */
[----:B------:R0:W-:Y:S03]  /*1e520*/  @P1 STG.E.U16 desc[UR44][R6.64+0xd0], R10 ;  /* 0x0000d00a06001986 */ /* 0x0001e6000c10152c */
[----:B------:R-:W-:Y:S01]  /*1e530*/  F2FP.F16.F32.PACK_AB R3, RZ, R3 ;  /* 0x00000003ff03723e */ /* 0x000fe200000000ff */
[----:B------:R1:W-:Y:S01]  /*1e540*/  @P0 STG.E.U16 desc[UR44][R6.64+0xd2], R11 ;  /* 0x0000d20b06000986 */ /* 0x0003e2000c10152c */
[----:B------:R-:W-:-:S02]  /*1e550*/  ISETP.GT.AND P1, PT, R0, 0x70, P2 ;  /* 0x000000700000780c */ /* 0x000fc40001724270 */
[----:B------:R-:W-:Y:S01]  /*1e560*/  F2FP.F16.F32.PACK_AB R8, RZ, R8 ;  /* 0x00000008ff08723e */ /* 0x000fe200000000ff */
[----:B------:R2:W-:Y:S01]  /*1e570*/  @P5 STG.E.U16 desc[UR44][R4.64+0xe0], R12 ;  /* 0x0000e00c04005986 */ /* 0x0005e2000c10152c */
[----:B0-----:R-:W-:Y:S01]  /*1e580*/  PRMT R10, R9, 0x7610, R10 ;  /* 0x00007610090a7816 */ /* 0x001fe2000000000a */
[-C--:B------:R-:W-:Y:S01]  /*1e590*/  FMUL R9, R216, R2.reuse ;  /* 0x00000002d8097220 */ /* 0x080fe20000400000 */
[----:B-1----:R-:W-:Y:S01]  /*1e5a0*/  PRMT R11, R3, 0x7610, R11 ;  /* 0x00007610030b7816 */ /* 0x002fe2000000000b */
[----:B------:R-:W-:-:S03]  /*1e5b0*/  FMUL R3, R215, R2 ;  /* 0x00000002d7037220 */ /* 0x000fc60000400000 */
[----:B------:R-:W-:Y:S02]  /*1e5c0*/  F2FP.F16.F32.PACK_AB R9, RZ, R9 ;  /* 0x00000009ff09723e */ /* 0x000fe400000000ff */
[----:B--2---:R-:W-:Y:S02]  /*1e5d0*/  PRMT R12, R8, 0x7610, R12 ;  /* 0x00007610080c7816 */ /* 0x004fe4000000000c */
[----:B------:R-:W-:Y:S01]  /*1e5e0*/  F2FP.F16.F32.PACK_AB R8, RZ, R3 ;  /* 0x00000003ff08723e */ /* 0x000fe200000000ff */
[----:B------:R-:W-:Y:S01]  /*1e5f0*/  FMUL R3, R214, R2 ;  /* 0x00000002d6037220 */ /* 0x000fe20000400000 */
[C---:B------:R-:W-:Y:S02]  /*1e600*/  ISETP.GT.AND P4, PT, R0.reuse, 0x71, P2 ;  /* 0x000000710000780c */ /* 0x040fe40001784270 */
[----:B------:R-:W-:Y:S01]  /*1e610*/  ISETP.GT.AND P5, PT, R0, 0x78, P3 ;  /* 0x000000780000780c */ /* 0x000fe20001fa4270 */
[----:B------:R0:W-:Y:S01]  /*1e620*/  @P6 STG.E.U16 desc[UR44][R4.64+0xe2], R10 ;  /* 0x0000e20a04006986 */ /* 0x0001e2000c10152c */
[----:B------:R-:W-:-:S02]  /*1e630*/  PRMT R13, R9, 0x7610, R13 ;  /* 0x00007610090d7816 */ /* 0x000fc4000000000d */
[----:B------:R-:W-:Y:S01]  /*1e640*/  F2FP.F16.F32.PACK_AB R9, RZ, R3 ;  /* 0x00000003ff09723e */ /* 0x000fe200000000ff */
[----:B------:R1:W-:Y:S01]  /*1e650*/  @P1 STG.E.U16 desc[UR44][R6.64+0xe0], R11 ;  /* 0x0000e00b06001986 */ /* 0x0003e2000c10152c */
[----:B------:R-:W-:Y:S01]  /*1e660*/  ISETP.GT.AND P0, PT, R0, 0x79, P3 ;  /* 0x000000790000780c */ /* 0x000fe20001f04270 */
[-C--:B------:R-:W-:Y:S01]  /*1e670*/  FMUL R3, R212, R2.reuse ;  /* 0x00000002d4037220 */ /* 0x080fe20000400000 */
[----:B------:R-:W-:Y:S02]  /*1e680*/  ISETP.GT.AND P1, PT, R0, 0x78, P2 ;  /* 0x000000780000780c */ /* 0x000fe40001724270 */
[----:B------:R-:W-:Y:S01]  /*1e690*/  PRMT R14, R8, 0x7610, R14 ;  /* 0x00007610080e7816 */ /* 0x000fe2000000000e */
[----:B------:R-:W-:Y:S01]  /*1e6a0*/  FMUL R8, R213, R2 ;  /* 0x00000002d5087220 */ /* 0x000fe20000400000 */
[----:B------:R-:W-:Y:S01]  /*1e6b0*/  F2FP.F16.F32.PACK_AB R3, RZ, R3 ;  /* 0x00000003ff03723e */ /* 0x000fe200000000ff */
[----:B------:R2:W-:Y:S01]  /*1e6c0*/  @P4 STG.E.U16 desc[UR44][R6.64+0xe2], R12 ;  /* 0x0000e20c06004986 */ /* 0x0005e2000c10152c */
[----:B------:R-:W-:-:S02]  /*1e6d0*/  ISETP.GT.AND P4, PT, R0, 0x79, P2 ;  /* 0x000000790000780c */ /* 0x000fc40001784270 */
[----:B0-----:R-:W-:Y:S01]  /*1e6e0*/  F2FP.F16.F32.PACK_AB R10, RZ, R8 ;  /* 0x00000008ff0a723e */ /* 0x001fe200000000ff */
[----:B------:R-:W-:Y:S01]  /*1e6f0*/  @P5 STG.E.U16 desc[UR44][R4.64+0xf0], R13 ;  /* 0x0000f00d04005986 */ /* 0x000fe2000c10152c */
[----:B-1----:R-:W-:Y:S01]  /*1e700*/  PRMT R11, R3, 0x7610, R11 ;  /* 0x00007610030b7816 */ /* 0x002fe2000000000b */
[-C--:B------:R-:W-:Y:S01]  /*1e710*/  FMUL R3, R210, R2.reuse ;  /* 0x00000002d2037220 */ /* 0x080fe20000400000 */
[----:B------:R-:W-:Y:S01]  /*1e720*/  FMUL R8, R211, R2 ;  /* 0x00000002d3087220 */ /* 0x000fe20000400000 */
[C---:B------:R-:W-:Y:S01]  /*1e730*/  ISETP.GT.AND P5, PT, R0.reuse, 0x80, P3 ;  /* 0x000000800000780c */ /* 0x040fe20001fa4270 */
[----:B------:R-:W-:Y:S01]  /*1e740*/  @P0 STG.E.U16 desc[UR44][R4.64+0xf2], R14 ;  /* 0x0000f20e04000986 */ /* 0x000fe2000c10152c */
[----:B------:R-:W-:-:S03]  /*1e750*/  ISETP.GT.AND P6, PT, R0, 0x81, P3 ;  /* 0x000000810000780c */ /* 0x000fc60001fc4270 */
[----:B------:R0:W-:Y:S01]  /*1e760*/  @P1 STG.E.U16 desc[UR44][R6.64+0xf0], R9 ;  /* 0x0000f00906001986 */ /* 0x0001e2000c10152c */
[----:B------:R-:W-:-:S04]  /*1e770*/  F2FP.F16.F32.PACK_AB R8, RZ, R8 ;  /* 0x00000008ff08723e */ /* 0x000fc800000000ff */
[----:B--2---:R-:W-:Y:S01]  /*1e780*/  PRMT R12, R8, 0x7610, R12 ;  /* 0x00007610080c7816 */ /* 0x004fe2000000000c */
[-C--:B------:R-:W-:Y:S01]  /*1e790*/  FMUL R8, R208, R2.reuse ;  /* 0x00000002d0087220 */ /* 0x080fe20000400000 */
[----:B0-----:R-:W-:Y:S01]  /*1e7a0*/  F2FP.F16.F32.PACK_AB R9, RZ, R3 ;  /* 0x00000003ff09723e */ /* 0x001fe200000000ff */
[----:B------:R-:W-:Y:S01]  /*1e7b0*/  FMUL R3, R209, R2 ;  /* 0x00000002d1037220 */ /* 0x000fe20000400000 */
[----:B------:R0:W-:Y:S01]  /*1e7c0*/  @P4 STG.E.U16 desc[UR44][R6.64+0xf2], R10 ;  /* 0x0000f20a06004986 */ /* 0x0001e2000c10152c */
[----:B------:R-:W-:-:S03]  /*1e7d0*/  ISETP.GT.AND P0, PT, R0, 0x80, P2 ;  /* 0x000000800000780c */ /* 0x000fc60001704270 */
[----:B------:R-:W-:Y:S01]  /*1e7e0*/  F2FP.F16.F32.PACK_AB R3, RZ, R3 ;  /* 0x00000003ff03723e */ /* 0x000fe200000000ff */
[----:B------:R1:W-:Y:S01]  /*1e7f0*/  @P5 STG.E.U16 desc[UR44][R4.64+0x100], R11 ;  /* 0x0001000b04005986 */ /* 0x0003e2000c10152c */
[----:B------:R-:W-:Y:S02]  /*1e800*/  ISETP.GT.AND P1, PT, R0, 0x81, P2 ;  /* 0x000000810000780c */ /* 0x000fe40001724270 */
[----:B------:R-:W-:Y:S01]  /*1e810*/  F2FP.F16.F32.PACK_AB R8, RZ, R8 ;  /* 0x00000008ff08723e */ /* 0x000fe200000000ff */
[----:B------:R2:W-:Y:S01]  /*1e820*/  @P6 STG.E.U16 desc[UR44][R4.64+0x102], R12 ;  /* 0x0001020c04006986 */ /* 0x0005e2000c10152c */
[----:B0-----:R-:W-:Y:S01]  /*1e830*/  PRMT R10, R9, 0x7610, R10 ;  /* 0x00007610090a7816 */ /* 0x001fe2000000000a */
[-C--:B------:R-:W-:Y:S01]  /*1e840*/  FMUL R9, R207, R2.reuse ;  /* 0x00000002cf097220 */ /* 0x080fe20000400000 */
[----:B-1----:R-:W-:Y:S01]  /*1e850*/  PRMT R11, R3, 0x7610, R11 ;  /* 0x00007610030b7816 */ /* 0x002fe2000000000b */
[----:B------:R-:W-:Y:S01]  /*1e860*/  FMUL R3, R206, R2 ;  /* 0x00000002ce037220 */ /* 0x000fe20000400000 */
[----:B------:R-:W-:-:S02]  /*1e870*/  ISETP.GT.AND P4, PT, R0, 0x88, P3 ;  /* 0x000000880000780c */ /* 0x000fc40001f84270 */
[----:B--2---:R-:W-:Y:S02]  /*1e880*/  PRMT R12, R8, 0x7610, R12 ;  /* 0x00007610080c7816 */ /* 0x004fe4000000000c */
[----:B------:R-:W-:Y:S01]  /*1e890*/  F2FP.F16.F32.PACK_AB R8, RZ, R3 ;  /* 0x00000003ff08723e */ /* 0x000fe200000000ff */
[-C--:B------:R-:W-:Y:S01]  /*1e8a0*/  FMUL R3, R205, R2.reuse ;  /* 0x00000002cd037220 */ /* 0x080fe20000400000 */
[----:B------:R-:W-:Y:S02]  /*1e8b0*/  F2FP.F16.F32.PACK_AB R9, RZ, R9 ;  /* 0x00000009ff09723e */ /* 0x000fe400000000ff */
[C---:B------:R-:W-:Y:S01]  /*1e8c0*/  ISETP.GT.AND P5, PT, R0.reuse, 0x89, P3 ;  /* 0x000000890000780c */ /* 0x040fe20001fa4270 */
[----:B------:R0:W-:Y:S01]  /*1e8d0*/  @P0 STG.E.U16 desc[UR44][R6.64+0x100], R10 ;  /* 0x0001000a06000986 */ /* 0x0001e2000c10152c */
[----:B------:R-:W-:Y:S02]  /*1e8e0*/  PRMT R13, R9, 0x7610, R13 ;  /* 0x00007610090d7816 */ /* 0x000fe4000000000d */
[----:B------:R-:W-:Y:S01]  /*1e8f0*/  F2FP.F16.F32.PACK_AB R9, RZ, R3 ;  /* 0x00000003ff09723e */ /* 0x000fe200000000ff */
[----:B------:R1:W-:Y:S01]  /*1e900*/  @P1 STG.E.U16 desc[UR44][R6.64+0x102], R11 ;  /* 0x0001020b06001986 */ /* 0x0003e2000c10152c */
[C---:B------:R-:W-:Y:S01]  /*1e910*/  ISETP.GT.AND P0, PT, R0.reuse, 0x88, P2 ;  /* 0x000000880000780c */ /* 0x040fe20001704270 */
[----:B------:R-:W-:Y:S01]  /*1e920*/  FMUL R3, R203, R2 ;  /* 0x00000002cb037220 */ /* 0x000fe20000400000 */
[----:B------:R-:W-:-:S02]  /*1e930*/  ISETP.GT.AND P1, PT, R0, 0x89, P2 ;  /* 0x000000890000780c */ /* 0x000fc40001724270 */
[----:B------:R-:W-:Y:S01]  /*1e940*/  PRMT R14, R8, 0x7610, R14 ;  /* 0x00007610080e7816 */ /* 0x000fe2000000000e */
[----:B------:R-:W-:Y:S01]  /*1e950*/  FMUL R8, R204, R2 ;  /* 0x00000002cc087220 */ /* 0x000fe20000400000 */
[----:B------:R-:W-:Y:S01]  /*1e960*/  F2FP.F16.F32.PACK_AB R3, RZ, R3 ;  /* 0x00000003ff03723e */ /* 0x000fe200000000ff */
[----:B------:R2:W-:Y:S01]  /*1e970*/  @P4 STG.E.U16 desc[UR44][R4.64+0x110], R12 ;  /* 0x0001100c04004986 */ /* 0x0005e2000c10152c */
[----:B------:R-:W-:Y:S02]  /*1e980*/  ISETP.GT.AND P4, PT, R0, 0x90, P3 ;  /* 0x000000900000780c */ /* 0x000fe40001f84270 */
        /* <DEDUP_REMOVED lines=9> */
[----:B------:R-:W-:Y:S02]  /*1ea20*/  F2FP.F16.F32.PACK_AB R8, RZ, R8 ;  /* 0x00000008ff08723e */ /* 0x000fe400000000ff */
[----:B------:R-:W-:Y:S01]  /*1ea30*/  ISETP.GT.AND P1, PT, R0, 0x91, P2 ;  /* 0x000000910000780c */ /* 0x000fe20001724270 */
[----:B------:R1:W-:Y:S01]  /*1ea40*/  @P4 STG.E.U16 desc[UR44][R4.64+0x120], R10 ;  /* 0x0001200a04004986 */ /* 0x0003e2000c10152c */
[----:B--2---:R-:W-:Y:S01]  /*1ea50*/  PRMT R12, R8, 0x7610, R12 ;  /* 0x00007610080c7816 */ /* 0x004fe2000000000c */
[-C--:B------:R-:W-:Y:S01]  /*1ea60*/  FMUL R8, R199, R2.reuse ;  /* 0x00000002c7087220 */ /* 0x080fe20000400000 */
[----:B0-----:R-:W-:Y:S01]  /*1ea70*/  F2FP.F16.F32.PACK_AB R9, RZ, R3 ;  /* 0x00000003ff09723e */ /* 0x001fe200000000ff */
[----:B------:R-:W-:Y:S01]  /*1ea80*/  FMUL R3, R200, R2 ;  /* 0x00000002c8037220 */ /* 0x000fe20000400000 */
[----:B------:R-:W-:Y:S01]  /*1ea90*/  ISETP.GT.AND P4, PT, R0, 0x98, P3 ;  /* 0x000000980000780c */ /* 0x000fe20001f84270 */
[----:B------:R0:W-:Y:S03]  /*1eaa0*/  @P5 STG.E.U16 desc[UR44][R4.64+0x122], R11 ;  /* 0x0001220b04005986 */ /* 0x0001e6000c10152c */
[----:B------:R-:W-:-:S02]  /*1eab0*/  F2FP.F16.F32.PACK_AB R3, RZ, R3 ;  /* 0x00000003ff03723e */ /* 0x000fc400000000ff */
[----:B-1----:R-:W-:Y:S01]  /*1eac0*/  PRMT R10, R9, 0x7610, R10 ;  /* 0x00007610090a7816 */ /* 0x002fe2000000000a */
[----:B------:R-:W-:Y:S01]  /*1ead0*/  FMUL R9, R198, R2 ;  /* 0x00000002c6097220 */ /* 0x000fe20000400000 */
[----:B------:R-:W-:Y:S01]  /*1eae0*/  F2FP.F16.F32.PACK_AB R8, RZ, R8 ;  /* 0x00000008ff08723e */ /* 0x000fe200000000ff */
[----:B------:R1:W-:Y:S01]  /*1eaf0*/  @P0 STG.E.U16 desc[UR44][R6.64+0x120], R12 ;  /* 0x0001200c06000986 */ /* 0x0003e2000c10152c */
[----:B0-----:R-:W-:Y:S01]  /*1eb00*/  PRMT R11, R3, 0x7610, R11 ;  /* 0x00007610030b7816 */ /* 0x001fe2000000000b */
[----:B------:R-:W-:Y:S01]  /*1eb10*/  FMUL R3, R197, R2 ;  /* 0x00000002c5037220 */ /* 0x000fe20000400000 */
[C---:B------:R-:W-:Y:S01]  /*1eb20*/  ISETP.GT.AND P5, PT, R0.reuse, 0x99, P3 ;  /* 0x000000990000780c */ /* 0x040fe20001fa4270 */
[----:B------:R0:W-:Y:S01]  /*1eb30*/  @P1 STG.E.U16 desc[UR44][R6.64+0x122], R10 ;  /* 0x0001220a06001986 */ /* 0x0001e2000c10152c */
[----:B------:R-:W-:Y:S02]  /*1eb40*/  ISETP.GT.AND P1, PT, R0, 0x98, P2 ;  /* 0x000000980000780c */ /* 0x000fe40001724270 */
[----:B------:R-:W-:-:S02]  /*1eb50*/  F2FP.F16.F32.PACK_AB R9, RZ, R9 ;  /* 0x00000009ff09723e */ /* 0x000fc400000000ff */
[----:B-1----:R-:W-:Y:S02]  /*1eb60*/  PRMT R12, R8, 0x7610, R12 ;  /* 0x00007610080c7816 */ /* 0x002fe4000000000c */
[----:B------:R-:W-:Y:S01]  /*1eb70*/  F2FP.F16.F32.PACK_AB R8, RZ, R3 ;  /* 0x00000003ff08723e */ /* 0x000fe200000000ff */
[-C--:B------:R-:W-:Y:S01]  /*1eb80*/  FMUL R3, R196, R2.reuse ;  /* 0x00000002c4037220 */ /* 0x080fe20000400000 */
[C---:B------:R-:W-:Y:S01]  /*1eb90*/  ISETP.GT.AND P0, PT, R0.reuse, 0x99, P2 ;  /* 0x000000990000780c */ /* 0x040fe20001704270 */
[----:B------:R1:W-:Y:S01]  /*1eba0*/  @P4 STG.E.U16 desc[UR44][R4.64+0x130], R11 ;  /* 0x0001300b04004986 */ /* 0x0003e2000c10152c */
[----:B------:R-:W-:Y:S02]  /*1ebb0*/  ISETP.GT.AND P4, PT, R0, 0xa0, P3 ;  /* 0x000000a00000780c */ /* 0x000fe40001f84270 */
[----:B------:R-:W-:Y:S02]  /*1ebc0*/  PRMT R13, R9, 0x7610, R13 ;  /* 0x00007610090d7816 */ /* 0x000fe4000000000d */
        /* <DEDUP_REMOVED lines=68> */
[----:B------:R-:W-:Y:S02]  /*1f010*/  ISETP.GT.AND P1, PT, R0, 0xb8, P2 ;  /* 0x000000b80000780c */ /* 0x000fe40001724270 */
[----:B------:R-:W-:Y:S02]  /*1f020*/  F2FP.F16.F32.PACK_AB R8, RZ, R8 ;  /* 0x00000008ff08723e */ /* 0x000fe400000000ff */
[----:B0-----:R-:W-:Y:S01]  /*1f030*/  PRMT R10, R9, 0x7610, R10 ;  /* 0x00007610090a7816 */ /* 0x001fe2000000000a */
[-C--:B------:R-:W-:Y:S01]  /*1f040*/  FMUL R9, R180, R2.reuse ;  /* 0x00000002b4097220 */ /* 0x080fe20000400000 */
[----:B-1----:R-:W-:Y:S01]  /*1f050*/  PRMT R11, R3, 0x7610, R11 ;  /* 0x00007610030b7816 */ /* 0x002fe2000000000b */
[----:B------:R-:W-:Y:S01]  /*1f060*/  FMUL R3, R179, R2 ;  /* 0x00000002b3037220 */ /* 0x000fe20000400000 */
[----:B------:R0:W-:Y:S02]  /*1f070*/  @P5 STG.E.U16 desc[UR44][R4.64+0x170], R12 ;  /* 0x0001700c04005986 */ /* 0x0001e4000c10152c */
[----:B------:R-:W-:-:S02]  /*1f080*/  F2FP.F16.F32.PACK_AB R9, RZ, R9 ;  /* 0x00000009ff09723e */ /* 0x000fc400000000ff */
[C---:B------:R-:W-:Y:S02]  /*1f090*/  ISETP.GT.AND P4, PT, R0.reuse, 0xb9, P2 ;  /* 0x000000b90000780c */ /* 0x040fe40001784270 */
[----:B------:R-:W-:Y:S02]  /*1f0a0*/  ISETP.GT.AND P5, PT, R0, 0xc0, P3 ;  /* 0x000000c00000780c */ /* 0x000fe40001fa4270 */
[----:B0-----:R-:W-:Y:S02]  /*1f0b0*/  PRMT R12, R8, 0x7610, R12 ;  /* 0x00007610080c7816 */ /* 0x001fe4000000000c */
[----:B------:R-:W-:Y:S01]  /*1f0c0*/  F2FP.F16.F32.PACK_AB R8, RZ, R3 ;  /* 0x00000003ff08723e */ /* 0x000fe200000000ff */
[----:B------:R-:W-:Y:S01]  /*1f0d0*/  FMUL R3, R178, R2 ;  /* 0x00000002b2037220 */ /* 0x000fe20000400000 */
[----:B------:R-:W-:Y:S01]  /*1f0e0*/  PRMT R13, R9, 0x7610, R13 ;  /* 0x00007610090d7816 */ /* 0x000fe2000000000d */
[----:B------:R0:W-:Y:S01]  /*1f0f0*/  @P6 STG.E.U16 desc[UR44][R4.64+0x172], R10 ;  /* 0x0001720a04006986 */ /* 0x0001e2000c10152c */
[----:B------:R-:W-:-:S02]  /*1f100*/  ISETP.GT.AND P0, PT, R0, 0xc1, P3 ;  /* 0x000000c10000780c */ /* 0x000fc40001f04270 */
[----:B------:R-:W-:Y:S01]  /*1f110*/  F2FP.F16.F32.PACK_AB R9, RZ, R3 ;  /* 0x00000003ff09723e */ /* 0x000fe200000000ff */
[----:B------:R1:W-:Y:S01]  /*1f120*/  @P1 STG.E.U16 desc[UR44][R6.64+0x170], R11 ;  /* 0x0001700b06001986 */ /* 0x0003e2000c10152c */
[-C--:B------:R-:W-:Y:S01]  /*1f130*/  FMUL R3, R176, R2.reuse ;  /* 0x00000002b0037220 */ /* 0x080fe20000400000 */
[----:B------:R-:W-:Y:S02]  /*1f140*/  ISETP.GT.AND P1, PT, R0, 0xc0, P2 ;  /* 0x000000c00000780c */ /* 0x000fe40001724270 */
        /* <DEDUP_REMOVED lines=40> */
[C---:B------:R-:W-:Y:S01]  /*1f3d0*/  ISETP.GT.AND P0, PT, R0.reuse, 0xd0, P2 ;  /* 0x000000d00000780c */ /* 0x040fe20001704270 */
        /* <DEDUP_REMOVED lines=11> */
[----:B------:R-:W-:Y:S01]  /*1f490*/  ISETP.GT.AND P5, PT, R0, 0xd9, P3 ;  /* 0x000000d90000780c */ /* 0x000fe20001fa4270 */
[----:B------:R-:W-:Y:S01]  /*1f4a0*/  FMUL R8, R166, R2 ;  /* 0x00000002a6087220 */ /* 0x000fe20000400000 */
[----:B------:R-:W-:Y:S01]  /*1f4b0*/  @P0 STG.E.U16 desc[UR44][R6.64+0x1a0], R14 ;  /* 0x0001a00e06000986 */ /* 0x000fe2000c10152c */
[----:B------:R-:W-:-:S03]  /*1f4c0*/  ISETP.GT.AND P0, PT, R0, 0xd8, P2 ;  /* 0x000000d80000780c */ /* 0x000fc60001704270 */
[----:B------:R0:W-:Y:S01]  /*1f4d0*/  @P1 STG.E.U16 desc[UR44][R6.64+0x1a2], R9 ;  /* 0x0001a20906001986 */ /* 0x0001e2000c10152c */
[----:B------:R-:W-:Y:S02]  /*1f4e0*/  F2FP.F16.F32.PACK_AB R8, RZ, R8 ;  /* 0x00000008ff08723e */ /* 0x000fe400000000ff */
[----:B------:R-:W-:Y:S02]  /*1f4f0*/  ISETP.GT.AND P1, PT, R0, 0xd9, P2 ;  /* 0x000000d90000780c */ /* 0x000fe40001724270 */
        /* <DEDUP_REMOVED lines=16> */
[----:B------:R1:W-:Y:S01]  /*1f600*/  @P1 STG.E.U16 desc[UR44][R6.64+0x1b2], R10 ;  /* 0x0001b20a06001986 */ /* 0x0003e2000c10152c */
[----:B------:R-:W-:Y:S02]  /*1f610*/  ISETP.GT.AND P1, PT, R0, 0xe0, P2 ;  /* 0x000000e00000780c */ /* 0x000fe40001724270 */
[----:B0-----:R-:W-:Y:S02]  /*1f620*/  PRMT R12, R8, 0x7610, R12 ;  /* 0x00007610080c7816 */ /* 0x001fe4000000000c */
[----:B------:R-:W-:Y:S01]  /*1f630*/  F2FP.F16.F32.PACK_AB R8, RZ, R3 ;  /* 0x00000003ff08723e */ /* 0x000fe200000000ff */
[-C--:B------:R-:W-:Y:S01]  /*1f640*/  FMUL R3, R160, R2.reuse ;  /* 0x00000002a0037220 */ /* 0x080fe20000400000 */
[----:B------:R-:W-:Y:S01]  /*1f650*/  ISETP.GT.AND P0, PT, R0, 0xe1, P2 ;  /* 0x000000e10000780c */ /* 0x000fe20001704270 */
[----:B------:R0:W-:Y:S01]  /*1f660*/  @P4 STG.E.U16 desc[UR44][R4.64+0x1c0], R11 ;  /* 0x0001c00b04004986 */ /* 0x0001e2000c10152c */
[----:B-1----:R-:W-:Y:S02]  /*1f670*/  PRMT R10, R9, 0x7610, R10 ;  /* 0x00007610090a7816 */ /* 0x002fe4000000000a */
[----:B------:R-:W-:Y:S01]  /*1f680*/  PRMT R13, R8, 0x7610, R13 ;  /* 0x00007610080d7816 */ /* 0x000fe2000000000d */
[----:B------:R-:W-:Y:S01]  /*1f690*/  @P5 STG.E.U16 desc[UR44][R4.64+0x1c2], R12 ;  /* 0x0001c20c04005986 */ /* 0x000fe2000c10152c */
[----:B------:R-:W-:Y:S01]  /*1f6a0*/  FMUL R8, R159, R2 ;  /* 0x000000029f087220 */ /* 0x000fe20000400000 */
[----:B------:R-:W-:-:S02]  /*1f6b0*/  ISETP.GT.AND P4, PT, R0, 0xe8, P3 ;  /* 0x000000e80000780c */ /* 0x000fc40001f84270 */
[----:B------:R-:W-:Y:S01]  /*1f6c0*/  F2FP.F16.F32.PACK_AB R9, RZ, R3 ;  /* 0x00000003ff09723e */ /* 0x000fe200000000ff */
[----:B------:R-:W-:Y:S01]  /*1f6d0*/  FMUL R3, R158, R2 ;  /* 0x000000029e037220 */ /* 0x000fe20000400000 */
[C---:B------:R-:W-:Y:S02]  /*1f6e0*/  ISETP.GT.AND P5, PT, R0.reuse, 0xe9, P3 ;  /* 0x000000e90000780c */ /* 0x040fe40001fa4270 */
[----:B------:R-:W-:Y:S02]  /*1f6f0*/  ISETP.GT.AND P6, PT, R0, 0xe8, P2 ;  /* 0x000000e80000780c */ /* 0x000fe400017c4270 */
[----:B------:R-:W-:Y:S01]  /*1f700*/  F2FP.F16.F32.PACK_AB R8, RZ, R8 ;  /* 0x00000008ff08723e */ /* 0x000fe200000000ff */
[----:B------:R1:W-:Y:S01]  /*1f710*/  @P1 STG.E.U16 desc[UR44][R6.64+0x1c0], R10 ;  /* 0x0001c00a06001986 */ /* 0x0003e2000c10152c */
[----:B------:R-:W-:Y:S02]  /*1f720*/  F2FP.F16.F32.PACK_AB R3, RZ, R3 ;  /* 0x00000003ff03723e */ /* 0x000fe400000000ff */
[----:B0-----:R-:W-:-:S02]  /*1f730*/  PRMT R11, R8, 0x7610, R11 ;  /* 0x00007610080b7816 */ /* 0x001fc4000000000b */
[----:B------:R-:W-:Y:S01]  /*1f740*/  PRMT R18, R3, 0x7610, R18 ;  /* 0x0000761003127816 */ /* 0x000fe20000000012 */
[----:B------:R0:W-:Y:S01]  /*1f750*/  @P0 STG.E.U16 desc[UR44][R6.64+0x1c2], R13 ;  /* 0x0001c20d06000986 */ /* 0x0001e2000c10152c */
[----:B-1----:R-:W-:Y:S01]  /*1f760*/  PRMT R10, R9, 0x7610, R10 ;  /* 0x00007610090a7816 */ /* 0x002fe2000000000a */
[----:B------:R-:W-:-:S04]  /*1f770*/  FMUL R3, R157, R2 ;  /* 0x000000029d037220 */ /* 0x000fc80000400000 */
[----:B------:R-:W-:Y:S01]  /*1f780*/  @P4 STG.E.U16 desc[UR44][R4.64+0x1d0], R10 ;  /* 0x0001d00a04004986 */ /* 0x000fe2000c10152c */
[----:B------:R-:W-:-:S03]  /*1f790*/  ISETP.GT.AND P4, PT, R0, 0xe9, P2 ;  /* 0x000000e90000780c */ /* 0x000fc60001784270 */
[----:B------:R1:W-:Y:S01]  /*1f7a0*/  @P5 STG.E.U16 desc[UR44][R4.64+0x1d2], R11 ;  /* 0x0001d20b04005986 */ /* 0x0003e2000c10152c */
[----:B------:R-:W-:-:S03]  /*1f7b0*/  ISETP.GT.AND P5, PT, R0, 0xf0, P3 ;  /* 0x000000f00000780c */ /* 0x000fc60001fa4270 */
[----:B------:R-:W-:Y:S01]  /*1f7c0*/  @P6 STG.E.U16 desc[UR44][R6.64+0x1d0], R18 ;  /* 0x0001d01206006986 */ /* 0x000fe2000c10152c */
[----:B------:R-:W-:Y:S01]  /*1f7d0*/  ISETP.GT.AND P6, PT, R0, 0xf1, P3 ;  /* 0x000000f10000780c */ /* 0x000fe20001fc4270 */
[-C--:B------:R-:W-:Y:S01]  /*1f7e0*/  FMUL R8, R156, R2.reuse ;  /* 0x000000029c087220 */ /* 0x080fe20000400000 */
[----:B------:R-:W-:Y:S01]  /*1f7f0*/  FMUL R9, R155, R2 ;  /* 0x000000029b097220 */ /* 0x000fe20000400000 */
[----:B0-----:R-:W-:-:S03]  /*1f800*/  F2FP.F16.F32.PACK_AB R13, RZ, R3 ;  /* 0x00000003ff0d723e */ /* 0x001fc600000000ff */
[----:B------:R-:W-:Y:S02]  /*1f810*/  F2FP.F16.F32.PACK_AB R14, RZ, R8 ;  /* 0x00000008ff0e723e */ /* 0x000fe400000000ff */
[----:B------:R-:W-:Y:S01]  /*1f820*/  F2FP.F16.F32.PACK_AB R15, RZ, R9 ;  /* 0x00000009ff0f723e */ /* 0x000fe200000000ff */
[----:B------:R-:W-:Y:S01]  /*1f830*/  @P4 STG.E.U16 desc[UR44][R6.64+0x1d2], R13 ;  /* 0x0001d20d06004986 */ /* 0x000fe2000c10152c */
[----:B------:R-:W-:-:S03]  /*1f840*/  ISETP.GT.AND P4, PT, R0, 0xf1, P2 ;  /* 0x000000f10000780c */ /* 0x000fc60001784270 */
[----:B------:R-:W-:Y:S04]  /*1f850*/  @P5 STG.E.U16 desc[UR44][R4.64+0x1e0], R14 ;  /* 0x0001e00e04005986 */ /* 0x000fe8000c10152c */
[----:B------:R-:W-:Y:S01]  /*1f860*/  @P6 STG.E.U16 desc[UR44][R4.64+0x1e2], R15 ;  /* 0x0001e20f04006986 */ /* 0x000fe2000c10152c */
[----:B------:R-:W-:Y:S01]  /*1f870*/  ISETP.GT.AND P6, PT, R0, 0xf0, P2 ;  /* 0x000000f00000780c */ /* 0x000fe200017c4270 */
[-C--:B-1----:R-:W-:Y:S01]  /*1f880*/  FMUL R11, R154, R2.reuse ;  /* 0x000000029a0b7220 */ /* 0x082fe20000400000 */
[----:B------:R-:W-:-:S04]  /*1f890*/  FMUL R12, R23, R2 ;  /* 0x00000002170c7220 */ /* 0x000fc80000400000 */
[----:B------:R-:W-:Y:S02]  /*1f8a0*/  F2FP.F16.F32.PACK_AB R11, RZ, R11 ;  /* 0x0000000bff0b723e */ /* 0x000fe400000000ff */
[----:B------:R-:W-:Y:S02]  /*1f8b0*/  F2FP.F16.F32.PACK_AB R12, RZ, R12 ;  /* 0x0000000cff0c723e */ /* 0x000fe400000000ff */
[C---:B------:R-:W-:Y:S02]  /*1f8c0*/  ISETP.GT.AND P5, PT, R0.reuse, 0xf8, P3 ;  /* 0x000000f80000780c */ /* 0x040fe40001fa4270 */
[----:B------:R-:W-:Y:S01]  /*1f8d0*/  ISETP.GT.AND P3, PT, R0, 0xf9, P3 ;  /* 0x000000f90000780c */ /* 0x000fe20001f64270 */
[----:B------:R-:W-:Y:S01]  /*1f8e0*/  @P6 STG.E.U16 desc[UR44][R6.64+0x1e0], R11 ;  /* 0x0001e00b06006986 */ /* 0x000fe2000c10152c */
[----:B------:R-:W-:-:S03]  /*1f8f0*/  FMUL R10, R22, R2 ;  /* 0x00000002160a7220 */ /* 0x000fc60000400000 */
[----:B------:R0:W-:Y:S01]  /*1f900*/  @P4 STG.E.U16 desc[UR44][R6.64+0x1e2], R12 ;  /* 0x0001e20c06004986 */ /* 0x0001e2000c10152c */
[----:B------:R-:W-:Y:S01]  /*1f910*/  ISETP.GT.AND P4, PT, R0, 0xf8, P2 ;  /* 0x000000f80000780c */ /* 0x000fe20001784270 */
[-C--:B------:R-:W-:Y:S01]  /*1f920*/  FMUL R9, R21, R2.reuse ;  /* 0x0000000215097220 */ /* 0x080fe20000400000 */
[-C--:B------:R-:W-:Y:S01]  /*1f930*/  FMUL R8, R19, R2.reuse ;  /* 0x0000000213087220 */ /* 0x080fe20000400000 */
[----:B------:R-:W-:Y:S01]  /*1f940*/  FMUL R3, R20, R2 ;  /* 0x0000000214037220 */ /* 0x000fe20000400000 */
[----:B------:R-:W-:Y:S02]  /*1f950*/  F2FP.F16.F32.PACK_AB R10, RZ, R10 ;  /* 0x0000000aff0a723e */ /* 0x000fe400000000ff */
[----:B------:R-:W-:Y:S02]  /*1f960*/  ISETP.GT.AND P2, PT, R0, 0xf9, P2 ;  /* 0x000000f90000780c */ /* 0x000fe40001744270 */
[----:B------:R-:W-:Y:S02]  /*1f970*/  F2FP.F16.F32.PACK_AB R9, RZ, R9 ;  /* 0x00000009ff09723e */ /* 0x000fe400000000ff */
[----:B------:R-:W-:-:S02]  /*1f980*/  F2FP.F16.F32.PACK_AB R8, RZ, R8 ;  /* 0x00000008ff08723e */ /* 0x000fc400000000ff */
[----:B------:R-:W-:Y:S01]  /*1f990*/  F2FP.F16.F32.PACK_AB R3, RZ, R3 ;  /* 0x00000003ff03723e */ /* 0x000fe200000000ff */
[----:B------:R-:W-:Y:S01]  /*1f9a0*/  @P5 STG.E.U16 desc[UR44][R4.64+0x1f0], R10 ;  /* 0x0001f00a04005986 */ /* 0x000fe2000c10152c */
[----:B0-----:R-:W-:Y:S01]  /*1f9b0*/  PRMT R12, R8, 0x7610, R12 ;  /* 0x00007610080c7816 */ /* 0x001fe2000000000c */
[----:B------:R-:W-:Y:S01]  /*1f9c0*/  @P4 IMAD.MOV.U32 R8, RZ, RZ, R6 ;  /* 0x000000ffff084224 */ /* 0x000fe200078e0006 */
[----:B------:R-:W-:Y:S01]  /*1f9d0*/  PRMT R11, R3, 0x7610, R11 ;  /* 0x00007610030b7816 */ /* 0x000fe2000000000b */
[----:B------:R0:W-:Y:S01]  /*1f9e0*/  @P3 STG.E.U16 desc[UR44][R4.64+0x1f2], R9 ;  /* 0x0001f20904003986 */ /* 0x0001e2000c10152c */
[----:B------:R-:W-:Y:S01]  /*1f9f0*/  USHF.L.U32 UR12, UR8, 0x8, URZ ;  /* 0x00000008080c7899 */ /* 0x000fe2000800063f */
[----:B------:R-:W-:Y:S01]  /*1fa00*/  ISETP.GT.AND P1, PT, R153, 0x80, PT ;  /* 0x000000809900780c */ /* 0x000fe20003f24270 */
[----:B------:R-:W-:Y:S01]  /*1fa10*/  USHF.L.U64.HI UR11, UR8, 0x8, UR9 ;  /* 0x00000008080b7899 */ /* 0x000fe20008010209 */
[----:B0-----:R-:W-:-:S03]  /*1fa20*/  @P4 MOV R9, R7 ;  /* 0x0000000700094202 */ /* 0x001fc60000000f00 */
[----:B------:R-:W-:Y:S02]  /*1fa30*/  IMAD.U32 R3, RZ, RZ, UR12 ;  /* 0x0000000cff037e24 */ /* 0x000fe4000f8e00ff */
[----:B------:R0:W-:Y:S01]  /*1fa40*/  @P4 STG.E.U16 desc[UR44][R8.64+0x1f0], R11 ;  /* 0x0001f00b08004986 */ /* 0x0001e2000c10152c */
[C---:B------:R-:W-:Y:S02]  /*1fa50*/  ISETP.GT.AND P3, PT, R0.reuse, RZ, P1 ;  /* 0x000000ff0000720c */ /* 0x040fe40000f64270 */
[----:B------:R-:W-:Y:S01]  /*1fa60*/  ISETP.GT.AND P4, PT, R0, 0x1, P1 ;  /* 0x000000010000780c */ /* 0x000fe20000f84270 */
[-C--:B------:R-:W-:Y:S01]  /*1fa70*/  FMUL R24, R24, R2.reuse ;  /* 0x0000000218187220 */ /* 0x080fe20000400000 */
[----:B------:R-:W-:Y:S01]  /*1fa80*/  FMUL R25, R25, R2 ;  /* 0x0000000219197220 */ /* 0x000fe20000400000 */
[----:B0-----:R-:W-:Y:S01]  /*1fa90*/  @P2 MOV R8, R6 ;  /* 0x0000000600082202 */ /* 0x001fe20000000f00 */
[----:B------:R-:W-:Y:S01]  /*1faa0*/  @P2 IMAD.MOV.U32 R9, RZ, RZ, R7 ;  /* 0x000000ffff092224 */ /* 0x000fe200078e0007 */
[----:B------:R-:W-:-:S04]  /*1fab0*/  MOV R7, UR11 ;  /* 0x0000000b00077c02 */ /* 0x000fc80008000f00 */
[----:B------:R0:W-:Y:S01]  /*1fac0*/  @P2 STG.E.U16 desc[UR44][R8.64+0x1f2], R12 ;  /* 0x0001f20c08002986 */ /* 0x0001e2000c10152c */
[C---:B------:R-:W-:Y:S02]  /*1fad0*/  IADD3 R6, P2, P6, R4.reuse, UR5, R3 ;  /* 0x0000000504067c10 */ /* 0x040fe4000fe5e003 */
[----:B------:R-:W-:Y:S02]  /*1fae0*/  IADD3 R4, P5, R4, UR12, RZ ;  /* 0x0000000c04047c10 */ /* 0x000fe4000ffbe0ff */
[----:B------:R-:W-:Y:S02]  /*1faf0*/  IADD3.X R7, R5, UR4, R7, P2, P6 ;  /* 0x0000000405077c10 */ /* 0x000fe400097ec407 */
[----:B------:R-:W-:Y:S02]  /*1fb00*/  ISETP.GT.AND P0, PT, R153, 0x88, PT ;  /* 0x000000889900780c */ /* 0x000fe40003f04270 */
[----:B------:R-:W-:Y:S02]  /*1fb10*/  F2FP.F16.F32.PACK_AB R24, RZ, R24 ;  /* 0x00000018ff18723e */ /* 0x000fe400000000ff */
[----:B------:R-:W-:-:S02]  /*1fb20*/  IADD3.X R5, R5, UR11, RZ, P5, !PT ;  /* 0x0000000b05057c10 */ /* 0x000fc4000affe4ff */
[----:B------:R-:W-:Y:S02]  /*1fb30*/  F2FP.F16.F32.PACK_AB R25, RZ, R25 ;  /* 0x00000019ff19723e */ /* 0x000fe400000000ff */
[C---:B------:R-:W-:Y:S01]  /*1fb40*/  ISETP.GT.AND P2, PT, R0.reuse, RZ, P0 ;  /* 0x000000ff0000720c */ /* 0x040fe20000744270 */
[----:B------:R-:W-:Y:S01]  /*1fb50*/  @P3 STG.E.U16 desc[UR44][R4.64], R24 ;  /* 0x0000001804003986 */ /* 0x000fe2000c10152c */
[----:B------:R-:W-:Y:S01]  /*1fb60*/  ISETP.GT.AND P3, PT, R0, 0x1, P0 ;  /* 0x000000010000780c */ /* 0x000fe20000764270 */
[-C--:B------:R-:W-:Y:S02]  /*1fb70*/  FMUL R26, R26, R2.reuse ;  /* 0x000000021a1a7220 */ /* 0x080fe40000400000 */
[----:B------:R-:W-:Y:S01]  /*1fb80*/  @P4 STG.E.U16 desc[UR44][R4.64+0x2], R25 ;  /* 0x0000021904004986 */ /* 0x000fe2000c10152c */
[----:B------:R-:W-:Y:S01]  /*1fb90*/  ISETP.GT.AND P4, PT, R0, 0x8, P1 ;  /* 0x000000080000780c */ /* 0x000fe20000f84270 */
[-C--:B------:R-:W-:Y:S01]  /*1fba0*/  FMUL R27, R27, R2.reuse ;  /* 0x000000021b1b7220 */ /* 0x080fe20000400000 */
[----:B0-----:R-:W-:Y:S01]  /*1fbb0*/  IADD3 R8, P5, R4, UR5, RZ ;  /* 0x0000000504087c10 */ /* 0x001fe2000ffbe0ff */
[----:B------:R-:W-:Y:S01]  /*1fbc0*/  FMUL R28, R28, R2 ;  /* 0x000000021c1c7220 */ /* 0x000fe20000400000 */
[----:B------:R-:W-:-:S02]  /*1fbd0*/  F2FP.F16.F32.PACK_AB R26, RZ, R26 ;  /* 0x0000001aff1a723e */ /* 0x000fc400000000ff */
[----:B------:R-:W-:Y:S02]  /*1fbe0*/  IADD3.X R9, R5, UR4, RZ, P5, !PT ;  /* 0x0000000405097c10 */ /* 0x000fe4000affe4ff */
[----:B------:R-:W-:Y:S02]  /*1fbf0*/  F2FP.F16.F32.PACK_AB R27, RZ, R27 ;  /* 0x0000001bff1b723e */ /* 0x000fe400000000ff */
[----:B------:R-:W-:Y:S01]  /*1fc00*/  F2FP.F16.F32.PACK_AB R28, RZ, R28 ;  /* 0x0000001cff1c723e */ /* 0x000fe200000000ff */
[----:B------:R-:W-:Y:S01]  /*1fc10*/  @P2 STG.E.U16 desc[UR44][R8.64], R26 ;  /* 0x0000001a08002986 */ /* 0x000fe2000c10152c */
[C---:B------:R-:W-:Y:S02]  /*1fc20*/  ISETP.GT.AND P5, PT, R0.reuse, 0x9, P1 ;  /* 0x000000090000780c */ /* 0x040fe40000fa4270 */
[C---:B------:R-:W-:Y:S01]  /*1fc30*/  ISETP.GT.AND P2, PT, R0.reuse, 0x8, P0 ;  /* 0x000000080000780c */ /* 0x040fe20000744270 */
[----:B------:R-:W-:Y:S01]  /*1fc40*/  @P3 STG.E.U16 desc[UR44][R8.64+0x2], R27 ;  /* 0x0000021b08003986 */ /* 0x000fe2000c10152c */
[-C--:B------:R-:W-:Y:S01]  /*1fc50*/  FMUL R29, R29, R2.reuse ;  /* 0x000000021d1d7220 */ /* 0x080fe20000400000 */
[----:B------:R-:W-:Y:S01]  /*1fc60*/  ISETP.GT.AND P3, PT, R0, 0x9, P0 ;  /* 0x000000090000780c */ /* 0x000fe20000764270 */
[-C--:B------:R-:W-:Y:S01]  /*1fc70*/  FMUL R30, R30, R2.reuse ;  /* 0x000000021e1e7220 */ /* 0x080fe20000400000 */
[----:B------:R-:W-:Y:S01]  /*1fc80*/  @P4 STG.E.U16 desc[UR44][R4.64+0x10], R28 ;  /* 0x0000101c04004986 */ /* 0x000fe2000c10152c */
[----:B------:R-:W-:Y:S01]  /*1fc90*/  ISETP.GT.AND P4, PT, R0, 0x10, P1 ;  /* 0x000000100000780c */ /* 0x000fe20000f84270 */
[-C--:B------:R-:W-:Y:S01]  /*1fca0*/  FMUL R31, R31, R2.reuse ;  /* 0x000000021f1f7220 */ /* 0x080fe20000400000 */
[----:B------:R-:W-:Y:S01]  /*1fcb0*/  IADD3 R10, P6, R4, UR5, RZ ;  /* 0x00000005040a7c10 */ /* 0x000fe2000ffde0ff */
[----:B------:R-:W-:Y:S01]  /*1fcc0*/  FMUL R32, R32, R2 ;  /* 0x0000000220207220 */ /* 0x000fe20000400000 */
[----:B------:R-:W-:-:S02]  /*1fcd0*/  F2FP.F16.F32.PACK_AB R29, RZ, R29 ;  /* 0x0000001dff1d723e */ /* 0x000fc400000000ff */
[----:B------:R-:W-:Y:S02]  /*1fce0*/  F2FP.F16.F32.PACK_AB R30, RZ, R30 ;  /* 0x0000001eff1e723e */ /* 0x000fe400000000ff */
[----:B------:R-:W-:Y:S02]  /*1fcf0*/  IADD3.X R11, R5, UR4, RZ, P6, !PT ;  /* 0x00000004050b7c10 */ /* 0x000fe4000b7fe4ff */
[----:B------:R-:W-:Y:S01]  /*1fd00*/  F2FP.F16.F32.PACK_AB R31, RZ, R31 ;  /* 0x0000001fff1f723e */ /* 0x000fe200000000ff */
[----:B------:R-:W-:Y:S01]  /*1fd10*/  @P5 STG.E.U16 desc[UR44][R4.64+0x12], R29 ;  /* 0x0000121d04005986 */ /* 0x000fe2000c10152c */
[----:B------:R-:W-:Y:S02]  /*1fd20*/  F2FP.F16.F32.PACK_AB R32, RZ, R32 ;  /* 0x00000020ff20723e */ /* 0x000fe400000000ff */
[C---:B------:R-:W-:Y:S01]  /*1fd30*/  ISETP.GT.AND P5, PT, R0.reuse, 0x11, P1 ;  /* 0x000000110000780c */ /* 0x040fe20000fa4270 */
[----:B------:R-:W-:Y:S01]  /*1fd40*/  @P2 STG.E.U16 desc[UR44][R10.64+0x10], R30 ;  /* 0x0000101e0a002986 */ /* 0x000fe2000c10152c */
[----:B------:R-:W-:Y:S01]  /*1fd50*/  ISETP.GT.AND P2, PT, R0, 0x10, P0 ;  /* 0x000000100000780c */ /* 0x000fe20000744270 */
[----:B------:R-:W-:-:S02]  /*1fd60*/  FMUL R33, R33, R2 ;  /* 0x0000000221217220 */ /* 0x000fc40000400000 */
[----:B------:R-:W-:Y:S01]  /*1fd70*/  @P3 STG.E.U16 desc[UR44][R6.64+0x12], R31 ;  /* 0x0000121f06003986 */ /* 0x000fe2000c10152c */
[----:B------:R-:W-:Y:S01]  /*1fd80*/  ISETP.GT.AND P3, PT, R0, 0x11, P0 ;  /* 0x000000110000780c */ /* 0x000fe20000764270 */
[-C--:B------:R-:W-:Y:S02]  /*1fd90*/  FMUL R34, R34, R2.reuse ;  /* 0x0000000222227220 */ /* 0x080fe40000400000 */
[----:B------:R-:W-:Y:S01]  /*1fda0*/  @P4 STG.E.U16 desc[UR44][R4.64+0x20], R32 ;  /* 0x0000202004004986 */ /* 0x000fe2000c10152c */
[----:B------:R-:W-:Y:S01]  /*1fdb0*/  ISETP.GT.AND P4, PT, R0, 0x18, P1 ;  /* 0x000000180000780c */ /* 0x000fe20000f84270 */
[-C--:B------:R-:W-:Y:S01]  /*1fdc0*/  FMUL R35, R35, R2.reuse ;  /* 0x0000000223237220 */ /* 0x080fe20000400000 */
[----:B------:R-:W-:Y:S01]  /*1fdd0*/  FMUL R36, R36, R2 ;  /* 0x0000000224247220 */ /* 0x000fe20000400000 */
[----:B------:R-:W-:Y:S02]  /*1fde0*/  F2FP.F16.F32.PACK_AB R33, RZ, R33 ;  /* 0x00000021ff21723e */ /* 0x000fe400000000ff */
[----:B------:R-:W-:-:S02]  /*1fdf0*/  F2FP.F16.F32.PACK_AB R34, RZ, R34 ;  /* 0x00000022ff22723e */ /* 0x000fc400000000ff */
[----:B------:R-:W-:Y:S01]  /*1fe00*/  F2FP.F16.F32.PACK_AB R35, RZ, R35 ;  /* 0x00000023ff23723e */ /* 0x000fe200000000ff */
[----:B------:R-:W-:Y:S01]  /*1fe10*/  @P5 STG.E.U16 desc[UR44][R4.64+0x22], R33 ;  /* 0x0000222104005986 */ /* 0x000fe2000c10152c */
[----:B------:R-:W-:Y:S02]  /*1fe20*/  F2FP.F16.F32.PACK_AB R36, RZ, R36 ;  /* 0x00000024ff24723e */ /* 0x000fe400000000ff */
[C---:B------:R-:W-:Y:S01]  /*1fe30*/  ISETP.GT.AND P5, PT, R0.reuse, 0x19, P1 ;  /* 0x000000190000780c */ /* 0x040fe20000fa4270 */
[----:B------:R-:W-:Y:S01]  /*1fe40*/  @P2 STG.E.U16 desc[UR44][R6.64+0x20], R34 ;  /* 0x0000202206002986 */ /* 0x000fe2000c10152c */
[C---:B------:R-:W-:Y:S01]  /*1fe50*/  ISETP.GT.AND P2, PT, R0.reuse, 0x18, P0 ;  /* 0x000000180000780c */ /* 0x040fe20000744270 */
[-C--:B------:R-:W-:Y:S02]  /*1fe60*/  FMUL R37, R37, R2.reuse ;  /* 0x0000000225257220 */ /* 0x080fe40000400000 */
[----:B------:R-:W-:Y:S01]  /*1fe70*/  @P3 STG.E.U16 desc[UR44][R6.64+0x22], R35 ;  /* 0x0000222306003986 */ /* 0x000fe2000c10152c */
[----:B------:R-:W-:Y:S01]  /*1fe80*/  ISETP.GT.AND P3, PT, R0, 0x19, P0 ;  /* 0x000000190000780c */ /* 0x000fe20000764270 */
[----:B------:R-:W-:-:S02]  /*1fe90*/  FMUL R38, R38, R2 ;  /* 0x0000000226267220 */ /* 0x000fc40000400000 */
[----:B------:R-:W-:Y:S01]  /*1fea0*/  @P4 STG.E.U16 desc[UR44][R4.64+0x30], R36 ;  /* 0x0000302404004986 */ /* 0x000fe2000c10152c */
[----:B------:R-:W-:Y:S01]  /*1feb0*/  ISETP.GT.AND P4, PT, R0, 0x20, P1 ;  /* 0x000000200000780c */ /* 0x000fe20000f84270 */
[-C--:B------:R-:W-:Y:S01]  /*1fec0*/  FMUL R39, R39, R2.reuse ;  /* 0x0000000227277220 */ /* 0x080fe20000400000 */
[----:B------:R-:W-:Y:S01]  /*1fed0*/  FMUL R40, R40, R2 ;  /* 0x0000000228287220 */ /* 0x000fe20000400000 */
[----:B------:R-:W-:Y:S02]  /*1fee0*/  F2FP.F16.F32.PACK_AB R37, RZ, R37 ;  /* 0x00000025ff25723e */ /* 0x000fe400000000ff */
[----:B------:R-:W-:Y:S02]  /*1fef0*/  F2FP.F16.F32.PACK_AB R38, RZ, R38 ;  /* 0x00000026ff26723e */ /* 0x000fe400000000ff */
[----:B------:R-:W-:Y:S01]  /*1ff00*/  F2FP.F16.F32.PACK_AB R39, RZ, R39 ;  /* 0x00000027ff27723e */ /* 0x000fe200000000ff */
[----:B------:R-:W-:Y:S01]  /*1ff10*/  @P5 STG.E.U16 desc[UR44][R4.64+0x32], R37 ;  /* 0x0000322504005986 */ /* 0x000fe2000c10152c */
[----:B------:R-:W-:-:S02]  /*1ff20*/  F2FP.F16.F32.PACK_AB R40, RZ, R40 ;  /* 0x00000028ff28723e */ /* 0x000fc400000000ff */
[C---:B------:R-:W-:Y:S01]  /*1ff30*/  ISETP.GT.AND P5, PT, R0.reuse, 0x21, P1 ;  /* 0x000000210000780c */ /* 0x040fe20000fa4270 */
[----:B------:R-:W-:Y:S01]  /*1ff40*/  @P2 STG.E.U16 desc[UR44][R6.64+0x30], R38 ;  /* 0x0000302606002986 */ /* 0x000fe2000c10152c */
[C---:B------:R-:W-:Y:S01]  /*1ff50*/  ISETP.GT.AND P2, PT, R0.reuse, 0x20, P0 ;  /* 0x000000200000780c */ /* 0x040fe20000744270 */
[-C--:B------:R-:W-:Y:S02]  /*1ff60*/  FMUL R41, R41, R2.reuse ;  /* 0x0000000229297220 */ /* 0x080fe40000400000 */
[----:B------:R-:W-:Y:S01]  /*1ff70*/  @P3 STG.E.U16 desc[UR44][R6.64+0x32], R39 ;  /* 0x0000322706003986 */ /* 0x000fe2000c10152c */
[----:B------:R-:W-:Y:S01]  /*1ff80*/  ISETP.GT.AND P3, PT, R0, 0x21, P0 ;  /* 0x000000210000780c */ /* 0x000fe20000764270 */
[-C--:B------:R-:W-:Y:S02]  /*1ff90*/  FMUL R42, R42, R2.reuse ;  /* 0x000000022a2a7220 */ /* 0x080fe40000400000 */
[----:B------:R-:W-:Y:S01]  /*1ffa0*/  @P4 STG.E.U16 desc[UR44][R4.64+0x40], R40 ;  /* 0x0000402804004986 */ /* 0x000fe2000c10152c */
[----:B------:R-:W-:Y:S01]  /*1ffb0*/  ISETP.GT.AND P4, PT, R0, 0x28, P1 ;  /* 0x000000280000780c */ /* 0x000fe20000f84270 */
[-C--:B------:R-:W-:Y:S01]  /*1ffc0*/  FMUL R43, R43, R2.reuse ;  /* 0x000000022b2b7220 */ /* 0x080fe20000400000 */
[----:B------:R-:W-:Y:S01]  /*1ffd0*/  FMUL R44, R44, R2 ;  /* 0x000000022c2c7220 */ /* 0x000fe20000400000 */
[----:B------:R-:W-:-:S02]  /*1ffe0*/  F2FP.F16.F32.PACK_AB R41, RZ, R41 ;  /* 0x00000029ff29723e */ /* 0x000fc400000000ff */
[----:B------:R-:W-:Y:S02]  /*1fff0*/  F2FP.F16.F32.PACK_AB R42, RZ, R42 ;  /* 0x0000002aff2a723e */ /* 0x000fe400000000ff */
        /* <DEDUP_REMOVED lines=357> */
[----:B------:R-:W-:Y:S01]  /*21650*/  ISETP.GT.AND P2, PT, R0, 0xd8, P0 ;  /* 0x000000d80000780c */ /* 0x000fe20000744270 */
[-C--:B------:R-:W-:Y:S02]  /*21660*/  FMUL R133, R133, R2.reuse ;  /* 0x0000000285857220 */ /* 0x080fe40000400000 */
[----:B------:R-:W-:Y:S01]  /*21670*/  @P3 STG.E.U16 desc[UR44][R6.64+0x1a2], R131 ;  /* 0x0001a28306003986 */ /* 0x000fe2000c10152c */
[----:B------:R-:W-:-:S03]  /*21680*/  FMUL R134, R134, R2 ;  /* 0x0000000286867220 */ /* 0x000fc60000400000 */
[----:B------:R-:W-:Y:S01]  /*21690*/  @P4 STG.E.U16 desc[UR44][R4.64+0x1b0], R132 ;  /* 0x0001b08404004986 */ /* 0x000fe2000c10152c */
[C---:B------:R-:W-:Y:S01]  /*216a0*/  ISETP.GT.AND P4, PT, R0.reuse, 0xd9, P0 ;  /* 0x000000d90000780c */ /* 0x040fe20000784270 */
[----:B------:R-:W-:Y:S01]  /*216b0*/  FMUL R135, R135, R2 ;  /* 0x0000000287877220 */ /* 0x000fe20000400000 */
[----:B------:R-:W-:Y:S02]  /*216c0*/  F2FP.F16.F32.PACK_AB R133, RZ, R133 ;  /* 0x00000085ff85723e */ /* 0x000fe400000000ff */
[----:B------:R-:W-:Y:S02]  /*216d0*/  F2FP.F16.F32.PACK_AB R134, RZ, R134 ;  /* 0x00000086ff86723e */ /* 0x000fe400000000ff */
[----:B------:R-:W-:Y:S01]  /*216e0*/  F2FP.F16.F32.PACK_AB R135, RZ, R135 ;  /* 0x00000087ff87723e */ /* 0x000fe200000000ff */
[----:B------:R-:W-:Y:S01]  /*216f0*/  @P5 STG.E.U16 desc[UR44][R4.64+0x1b2], R133 ;  /* 0x0001b28504005986 */ /* 0x000fe2000c10152c */
[----:B------:R-:W-:-:S03]  /*21700*/  ISETP.GT.AND P5, PT, R0, 0xe0, P1 ;  /* 0x000000e00000780c */ /* 0x000fc60000fa4270 */
[----:B------:R-:W-:Y:S01]  /*21710*/  @P2 STG.E.U16 desc[UR44][R6.64+0x1b0], R134 ;  /* 0x0001b08606002986 */ /* 0x000fe2000c10152c */
[----:B------:R-:W-:Y:S01]  /*21720*/  ISETP.GT.AND P2, PT, R0, 0xe1, P1 ;  /* 0x000000e10000780c */ /* 0x000fe20000f44270 */
[-C--:B------:R-:W-:Y:S01]  /*21730*/  FMUL R136, R136, R2.reuse ;  /* 0x0000000288887220 */ /* 0x080fe20000400000 */
[C---:B------:R-:W-:Y:S01]  /*21740*/  ISETP.GT.AND P3, PT, R0.reuse, 0xe0, P0 ;  /* 0x000000e00000780c */ /* 0x040fe20000764270 */
[----:B------:R-:W-:Y:S01]  /*21750*/  @P4 STG.E.U16 desc[UR44][R6.64+0x1b2], R135 ;  /* 0x0001b28706004986 */ /* 0x000fe2000c10152c */
[-C--:B------:R-:W-:Y:S01]  /*21760*/  FMUL R137, R137, R2.reuse ;  /* 0x0000000289897220 */ /* 0x080fe20000400000 */
[----:B------:R-:W-:Y:S01]  /*21770*/  ISETP.GT.AND P4, PT, R0, 0xe1, P0 ;  /* 0x000000e10000780c */ /* 0x000fe20000784270 */
[-C--:B------:R-:W-:Y:S01]  /*21780*/  FMUL R138, R138, R2.reuse ;  /* 0x000000028a8a7220 */ /* 0x080fe20000400000 */
[----:B------:R-:W-:Y:S01]  /*21790*/  FMUL R139, R139, R2 ;  /* 0x000000028b8b7220 */ /* 0x000fe20000400000 */
[----:B------:R-:W-:Y:S02]  /*217a0*/  F2FP.F16.F32.PACK_AB R136, RZ, R136 ;  /* 0x00000088ff88723e */ /* 0x000fe400000000ff */
[----:B------:R-:W-:-:S02]  /*217b0*/  F2FP.F16.F32.PACK_AB R137, RZ, R137 ;  /* 0x00000089ff89723e */ /* 0x000fc400000000ff */
[----:B------:R-:W-:Y:S02]  /*217c0*/  F2FP.F16.F32.PACK_AB R138, RZ, R138 ;  /* 0x0000008aff8a723e */ /* 0x000fe400000000ff */
[----:B------:R-:W-:Y:S01]  /*217d0*/  F2FP.F16.F32.PACK_AB R139, RZ, R139 ;  /* 0x0000008bff8b723e */ /* 0x000fe200000000ff */
[----:B------:R-:W-:Y:S01]  /*217e0*/  @P5 STG.E.U16 desc[UR44][R4.64+0x1c0], R136 ;  /* 0x0001c08804005986 */ /* 0x000fe2000c10152c */
[----:B------:R-:W-:-:S03]  /*217f0*/  ISETP.GT.AND P5, PT, R0, 0xe9, P1 ;  /* 0x000000e90000780c */ /* 0x000fc60000fa4270 */
[----:B------:R-:W-:Y:S01]  /*21800*/  @P2 STG.E.U16 desc[UR44][R4.64+0x1c2], R137 ;  /* 0x0001c28904002986 */ /* 0x000fe2000c10152c */
[C---:B------:R-:W-:Y:S02]  /*21810*/  ISETP.GT.AND P2, PT, R0.reuse, 0xe8, P1 ;  /* 0x000000e80000780c */ /* 0x040fe40000f44270 */
[C---:B------:R-:W-:Y:S01]  /*21820*/  ISETP.GT.AND P6, PT, R0.reuse, 0xe8, P0 ;  /* 0x000000e80000780c */ /* 0x040fe200007c4270 */
[----:B------:R-:W-:Y:S01]  /*21830*/  @P3 STG.E.U16 desc[UR44][R6.64+0x1c0], R138 ;  /* 0x0001c08a06003986 */ /* 0x000fe2000c10152c */
[----:B------:R-:W-:Y:S01]  /*21840*/  ISETP.GT.AND P3, PT, R0, 0xe9, P0 ;  /* 0x000000e90000780c */ /* 0x000fe20000764270 */
[-C--:B------:R-:W-:Y:S01]  /*21850*/  FMUL R140, R140, R2.reuse ;  /* 0x000000028c8c7220 */ /* 0x080fe20000400000 */
[-C--:B------:R-:W-:Y:S01]  /*21860*/  FMUL R141, R141, R2.reuse ;  /* 0x000000028d8d7220 */ /* 0x080fe20000400000 */
[----:B------:R-:W-:Y:S01]  /*21870*/  @P4 STG.E.U16 desc[UR44][R6.64+0x1c2], R139 ;  /* 0x0001c28b06004986 */ /* 0x000fe2000c10152c */
[----:B------:R-:W-:Y:S01]  /*21880*/  ISETP.GT.AND P4, PT, R0, 0xf0, P1 ;  /* 0x000000f00000780c */ /* 0x000fe20000f84270 */
[-C--:B------:R-:W-:Y:S01]  /*21890*/  FMUL R142, R142, R2.reuse ;  /* 0x000000028e8e7220 */ /* 0x080fe20000400000 */
[-C--:B------:R-:W-:Y:S01]  /*218a0*/  FMUL R143, R143, R2.reuse ;  /* 0x000000028f8f7220 */ /* 0x080fe20000400000 */
[----:B------:R-:W-:Y:S01]  /*218b0*/  FMUL R144, R144, R2 ;  /* 0x0000000290907220 */ /* 0x000fe20000400000 */
[----:B------:R-:W-:-:S02]  /*218c0*/  F2FP.F16.F32.PACK_AB R140, RZ, R140 ;  /* 0x0000008cff8c723e */ /* 0x000fc400000000ff */
[----:B------:R-:W-:Y:S02]  /*218d0*/  F2FP.F16.F32.PACK_AB R141, RZ, R141 ;  /* 0x0000008dff8d723e */ /* 0x000fe400000000ff */
[----:B------:R-:W-:Y:S02]  /*218e0*/  F2FP.F16.F32.PACK_AB R142, RZ, R142 ;  /* 0x0000008eff8e723e */ /* 0x000fe400000000ff */
[----:B------:R-:W-:Y:S02]  /*218f0*/  F2FP.F16.F32.PACK_AB R143, RZ, R143 ;  /* 0x0000008fff8f723e */ /* 0x000fe400000000ff */
[----:B------:R-:W-:Y:S01]  /*21900*/  F2FP.F16.F32.PACK_AB R144, RZ, R144 ;  /* 0x00000090ff90723e */ /* 0x000fe200000000ff */
[----:B------:R-:W-:Y:S01]  /*21910*/  @P2 STG.E.U16 desc[UR44][R4.64+0x1d0], R140 ;  /* 0x0001d08c04002986 */ /* 0x000fe2000c10152c */
[----:B------:R-:W-:-:S03]  /*21920*/  ISETP.GT.AND P2, PT, R0, 0xf1, P1 ;  /* 0x000000f10000780c */ /* 0x000fc60000f44270 */
[----:B------:R-:W-:Y:S01]  /*21930*/  @P5 STG.E.U16 desc[UR44][R4.64+0x1d2], R141 ;  /* 0x0001d28d04005986 */ /* 0x000fe2000c10152c */
[----:B------:R-:W-:-:S03]  /*21940*/  ISETP.GT.AND P5, PT, R0, 0xf0, P0 ;  /* 0x000000f00000780c */ /* 0x000fc600007a4270 */
[----:B------:R-:W-:Y:S01]  /*21950*/  @P6 STG.E.U16 desc[UR44][R6.64+0x1d0], R142 ;  /* 0x0001d08e06006986 */ /* 0x000fe2000c10152c */
[----:B------:R-:W-:-:S03]  /*21960*/  FMUL R145, R145, R2 ;  /* 0x0000000291917220 */ /* 0x000fc60000400000 */
[----:B------:R-:W-:Y:S01]  /*21970*/  @P3 STG.E.U16 desc[UR44][R6.64+0x1d2], R143 ;  /* 0x0001d28f06003986 */ /* 0x000fe2000c10152c */
[----:B------:R-:W-:-:S03]  /*21980*/  ISETP.GT.AND P3, PT, R0, 0xf8, P1 ;  /* 0x000000f80000780c */ /* 0x000fc60000f64270 */
[----:B------:R-:W-:Y:S01]  /*21990*/  @P4 STG.E.U16 desc[UR44][R4.64+0x1e0], R144 ;  /* 0x0001e09004004986 */ /* 0x000fe2000c10152c */
[----:B------:R-:W-:Y:S01]  /*219a0*/  ISETP.GT.AND P4, PT, R0, 0xf1, P0 ;  /* 0x000000f10000780c */ /* 0x000fe20000784270 */
[-C--:B------:R-:W-:Y:S01]  /*219b0*/  FMUL R146, R146, R2.reuse ;  /* 0x0000000292927220 */ /* 0x080fe20000400000 */
[C---:B------:R-:W-:Y:S01]  /*219c0*/  ISETP.GT.AND P1, PT, R0.reuse, 0xf9, P1 ;  /* 0x000000f90000780c */ /* 0x040fe20000f24270 */
[-C--:B------:R-:W-:Y:S01]  /*219d0*/  FMUL R147, R147, R2.reuse ;  /* 0x0000000293937220 */ /* 0x080fe20000400000 */
[----:B------:R-:W-:Y:S01]  /*219e0*/  ISETP.GT.AND P6, PT, R0, 0xf8, P0 ;  /* 0x000000f80000780c */ /* 0x000fe200007c4270 */
[-C--:B------:R-:W-:Y:S01]  /*219f0*/  FMUL R148, R148, R2.reuse ;  /* 0x0000000294947220 */ /* 0x080fe20000400000 */
[----:B------:R-:W-:Y:S01]  /*21a00*/  FMUL R149, R149, R2 ;  /* 0x0000000295957220 */ /* 0x000fe20000400000 */
[----:B------:R-:W-:Y:S02]  /*21a10*/  F2FP.F16.F32.PACK_AB R145, RZ, R145 ;  /* 0x00000091ff91723e */ /* 0x000fe400000000ff */
[----:B------:R-:W-:-:S02]  /*21a20*/  F2FP.F16.F32.PACK_AB R146, RZ, R146 ;  /* 0x00000092ff92723e */ /* 0x000fc400000000ff */
[----:B------:R-:W-:Y:S02]  /*21a30*/  ISETP.GT.AND P0, PT, R0, 0xf9, P0 ;  /* 0x000000f90000780c */ /* 0x000fe40000704270 */
[----:B------:R-:W-:Y:S01]  /*21a40*/  F2FP.F16.F32.PACK_AB R147, RZ, R147 ;  /* 0x00000093ff93723e */ /* 0x000fe200000000ff */
[----:B------:R-:W-:Y:S01]  /*21a50*/  FMUL R150, R150, R2 ;  /* 0x0000000296967220 */ /* 0x000fe20000400000 */
[----:B------:R-:W-:Y:S02]  /*21a60*/  F2FP.F16.F32.PACK_AB R148, RZ, R148 ;  /* 0x00000094ff94723e */ /* 0x000fe400000000ff */
[----:B------:R-:W-:Y:S01]  /*21a70*/  F2FP.F16.F32.PACK_AB R149, RZ, R149 ;  /* 0x00000095ff95723e */ /* 0x000fe200000000ff */
[----:B------:R-:W-:Y:S01]  /*21a80*/  FMUL R151, R151, R2 ;  /* 0x0000000297977220 */ /* 0x000fe20000400000 */
[----:B------:R-:W-:Y:S01]  /*21a90*/  @P2 STG.E.U16 desc[UR44][R4.64+0x1e2], R145 ;  /* 0x0001e29104002986 */ /* 0x000fe2000c10152c */
[----:B------:R-:W-:-:S03]  /*21aa0*/  F2FP.F16.F32.PACK_AB R150, RZ, R150 ;  /* 0x00000096ff96723e */ /* 0x000fc600000000ff */
[----:B------:R-:W-:Y:S01]  /*21ab0*/  @P5 STG.E.U16 desc[UR44][R6.64+0x1e0], R146 ;  /* 0x0001e09206005986 */ /* 0x000fe2000c10152c */
[----:B------:R-:W-:-:S03]  /*21ac0*/  F2FP.F16.F32.PACK_AB R151, RZ, R151 ;  /* 0x00000097ff97723e */ /* 0x000fc600000000ff */
[----:B------:R-:W-:Y:S04]  /*21ad0*/  @P4 STG.E.U16 desc[UR44][R6.64+0x1e2], R147 ;  /* 0x0001e29306004986 */ /* 0x000fe8000c10152c */
[----:B------:R-:W-:Y:S04]  /*21ae0*/  @P3 STG.E.U16 desc[UR44][R4.64+0x1f0], R148 ;  /* 0x0001f09404003986 */ /* 0x000fe8000c10152c */
[----:B------:R0:W-:Y:S02]  /*21af0*/  @P1 STG.E.U16 desc[UR44][R4.64+0x1f2], R149 ;  /* 0x0001f29504001986 */ /* 0x0001e4000c10152c */
[----:B0-----:R-:W-:Y:S01]  /*21b00*/  @P6 IMAD.MOV.U32 R4, RZ, RZ, R6 ;  /* 0x000000ffff046224 */ /* 0x001fe200078e0006 */
[----:B------:R-:W-:-:S05]  /*21b10*/  @P6 MOV R5, R7 ;  /* 0x0000000700056202 */ /* 0x000fca0000000f00 */
[----:B------:R0:W-:Y:S04]  /*21b20*/  @P6 STG.E.U16 desc[UR44][R4.64+0x1f0], R150 ;  /* 0x0001f09604006986 */ /* 0x0001e8000c10152c */
[----:B------:R0:W-:Y:S02]  /*21b30*/  @P0 STG.E.U16 desc[UR44][R6.64+0x1f2], R151 ;  /* 0x0001f29706000986 */ /* 0x0001e4000c10152c */
.L_x_542:
[----:B------:R-:W-:Y:S05]  /*21b40*/  BSYNC B0 ;  /* 0x0000000000007941 */ /* 0x000fea0003800000 */
.L_x_34:
[----:B0-----:R-:W2:Y:S04]  /*21b50*/  LDL.LU R5, [R1+0x200] ;  /* 0x0002000001057983 */ /* 0x001ea80000300800 */
[----:B------:R-:W2:Y:S01]  /*21b60*/  LDL.LU R4, [R1+0x204] ;  /* 0x0002040001047983 */ /* 0x000ea20000300800 */
[----:B------:R-:W-:Y:S01]  /*21b70*/  ULDC UR4, c[0x0][0xc] ;  /* 0x0000030000047ab9 */ /* 0x000fe20000000800 */
[----:B------:R-:W-:Y:S01]  /*21b80*/  ULDC UR5, c[0x0][0x10] ;  /* 0x0000040000057ab9 */ /* 0x000fe20000000800 */
[----:B-----5:R-:W2:Y:S01]  /*21b90*/  LDC R3, c[0x0][0x14] ;  /* 0x00000500ff037b82 */ /* 0x020ea20000000800 */
[----:B------:R-:W-:Y:S01]  /*21ba0*/  UIMAD.WIDE.U32 UR4, UR4, UR5, URZ ;  /* 0x00000005040472a5 */ /* 0x000fe2000f8e003f */
[----:B----4-:R-:W-:Y:S01]  /*21bb0*/  PRMT R0, RZ, 0x7610, R0 ;  /* 0x00007610ff007816 */ /* 0x010fe20000000000 */
[----:B------:R-:W-:Y:S01]  /*21bc0*/  UMOV UR41, 0xffffffff ;  /* 0xffffffff00297882 */ /* 0x000fe20000000000 */
[----:B------:R-:W-:-:S03]  /*21bd0*/  UMOV UR42, 0xffffffff ;  /* 0xffffffff002a7882 */ /* 0x000fc60000000000 */
[----:B--2---:R-:W-:-:S04]  /*21be0*/  IMAD.WIDE.U32 R4, R3, UR4, R4 ;  /* 0x0000000403047c25 */ /* 0x004fc8000f8e0004 */
[----:B------:R-:W-:Y:S01]  /*21bf0*/  IMAD R3, R3, UR5, RZ ;  /* 0x0000000503037c24 */ /* 0x000fe2000f8e02ff */
[----:B------:R-:W-:Y:S01]  /*21c00*/  MOV R7, R4 ;  /* 0x0000000400077202 */ /* 0x000fe20000000f00 */
[----:B------:R-:W-:Y:S02]  /*21c10*/  ULDC.64 UR4, c[0x0][0x650] ;  /* 0x0001940000047ab9 */ /* 0x000fe40000000a00 */
[----:B------:R-:W-:Y:S01]  /*21c20*/  IMAD.IADD R6, R5, 0x1, R3 ;  /* 0x0000000105067824 */ /* 0x000fe200078e0203 */
[----:B------:R-:W-:-:S04]  /*21c30*/  ISETP.GE.U32.AND P0, PT, R4, UR4, PT ;  /* 0x0000000404007c0c */ /* 0x000fc8000bf06070 */
[----:B------:R0:W-:Y:S01]  /*21c40*/  STL [R1+0x200], R6 ;  /* 0x0002000601007387 */ /* 0x0001e20000100800 */
[----:B------:R-:W-:-:S03]  /*21c50*/  ISETP.GE.U32.AND.EX P0, PT, R6, UR5, PT, P0 ;  /* 0x0000000506007c0c */ /* 0x000fc6000bf06100 */
[----:B------:R0:W-:Y:S10]  /*21c60*/  STL [R1+0x204], R7 ;  /* 0x0002040701007387 */ /* 0x0001f40000100800 */
[----:B0-----:R-:W-:Y:S05]  /*21c70*/  @P0 BRA `(.L_x_543) ;  /* 0x0000000400880947 */ /* 0x001fea0003800000 */
[----:B------:R-:W0:Y:S01]  /*21c80*/  S2UR UR6, SR_CTAID.X ;  /* 0x00000000000679c3 */ /* 0x000e220000002500 */
[----:B------:R-:W-:Y:S01]  /*21c90*/  ULDC.64 UR12, c[0x0][0x628] ;  /* 0x00018a00000c7ab9 */ /* 0x000fe20000000a00 */
[----:B------:R-:W-:Y:S01]  /*21ca0*/  ULDC UR4, c[0x0][0x150] ;  /* 0x0000540000047ab9 */ /* 0x000fe20000000800 */
[----:B------:R-:W-:Y:S01]  /*21cb0*/  ISETP.NE.U32.AND P0, PT, RZ, UR12, PT ;  /* 0x0000000cff007c0c */ /* 0x000fe2000bf05070 */
[----:B------:R-:W-:Y:S01]  /*21cc0*/  ULDC UR15, c[0x0][0x630] ;  /* 0x00018c00000f7ab9 */ /* 0x000fe20000000800 */
[C---:B------:R-:W-:Y:S01]  /*21cd0*/  R2UR UR16, R7.reuse ;  /* 0x00000000071072ca */ /* 0x040fe200000e0000 */
[----:B------:R-:W-:Y:S01]  /*21ce0*/  ULDC UR19, c[0x0][0x154] ;  /* 0x0000550000137ab9 */ /* 0x000fe20000000800 */
[----:B------:R-:W-:Y:S01]  /*21cf0*/  ISETP.NE.AND.EX P0, PT, RZ, UR13, PT, P0 ;  /* 0x0000000dff007c0c */ /* 0x000fe2000bf05300 */
[----:B------:R-:W2:Y:S01]  /*21d00*/  S2UR UR18, SR_CTAID.Y ;  /* 0x00000000001279c3 */ /* 0x000ea20000002600 */
[----:B------:R-:W-:Y:S02]  /*21d10*/  R2UR UR17, R6 ;  /* 0x00000000061172ca */ /* 0x000fe400000e0000 */
[----:B------:R-:W-:-:S02]  /*21d20*/  R2UR UR10, R7 ;  /* 0x00000000070a72ca */ /* 0x000fc400000e0000 */
[----:B------:R-:W-:Y:S02]  /*21d30*/  R2UR UR11, R6 ;  /* 0x00000000060b72ca */ /* 0x000fe400000e0000 */
[----:B0-----:R-:W-:-:S05]  /*21d40*/  I2FP.F32.U32 R0, UR6 ;  /* 0x0000000600007c45 */ /* 0x001fca0008201000 */
[----:B------:R-:W-:-:S04]  /*21d50*/  FMUL R0, R0, UR4 ;  /* 0x0000000400007c20 */ /* 0x000fc80008400000 */
[----:B------:R0:W4:Y:S01]  /*21d60*/  F2I.U32.TRUNC.NTZ R3, R0 ;  /* 0x0000000000037305 */ /* 0x000122000020f000 */
[----:B--2---:R-:W-:Y:S05]  /*21d70*/  @!P0 BRA `(.L_x_544) ;  /* 0x0000000000308947 */ /* 0x004fea0003800000 */
        /* <DEDUP_REMOVED lines=12> */
.L_x_544:
[----:B------:R-:W-:Y:S01]  /*21e40*/  USHF.R.U64 UR42, UR10, UR15, UR11 ;  /* 0x0000000f0a2a7299 */ /* 0x000fe2000800120b */
[----:B0-----:R-:W-:Y:S01]  /*21e50*/  I2FP.F32.U32 R0, UR18 ;  /* 0x0000001200007c45 */ /* 0x001fe20008201000 */
[----:B------:R-:W-:Y:S02]  /*21e60*/  USHF.R.U32.HI UR4, URZ, UR15, UR11 ;  /* 0x0000000f3f047299 */ /* 0x000fe4000801160b */
[----:B------:R-:W-:Y:S02]  /*21e70*/  UIADD3 UR10, UP0, URZ, -UR42, URZ ;  /* 0x8000002a3f0a7290 */ /* 0x000fe4000ff1e03f */
[----:B------:R-:W-:Y:S01]  /*21e80*/  FMUL R0, R0, UR19 ;  /* 0x0000001300007c20 */ /* 0x000fe20008400000 */
[----:B------:R-:W-:Y:S01]  /*21e90*/  ULDC.64 UR12, c[0x0][0x620] ;  /* 0x00018800000c7ab9 */ /* 0x000fe20000000a00 */
[----:B------:R-:W-:Y:S01]  /*21ea0*/  UIADD3.X UR4, URZ, ~UR4, URZ, UP0, !UPT ;  /* 0x800000043f047290 */ /* 0x000fe200087fe43f */
[----:B------:R-:W-:Y:S01]  /*21eb0*/  UMOV UR8, UR16 ;  /* 0x0000001000087c82 */ /* 0x000fe20008000000 */
[----:B------:R-:W-:-:S02]  /*21ec0*/  UMOV UR9, UR17 ;  /* 0x0000001100097c82 */ /* 0x000fc40008000000 */
[----:B------:R-:W-:Y:S01]  /*21ed0*/  UIMAD UR4, UR4, UR12, URZ ;  /* 0x0000000c040472a4 */ /* 0x000fe2000f8e023f */
[----:B------:R-:W0:Y:S01]  /*21ee0*/  F2I.U32.TRUNC.NTZ R0, R0 ;  /* 0x0000000000007305 */ /* 0x000e22000020f000 */
[----:B------:R-:W-:Y:S01]  /*21ef0*/  UIMAD.WIDE.U32 UR8, UR10, UR12, UR8 ;  /* 0x0000000c0a0872a5 */ /* 0x000fe2000f8e0008 */
[----:B----4-:R-:W-:Y:S01]  /*21f00*/  R2UR UR12, R3 ;  /* 0x00000000030c72ca */ /* 0x010fe200000e0000 */
[----:B------:R-:W-:Y:S01]  /*21f10*/  UIMAD UR10, UR10, UR13, UR4 ;  /* 0x0000000d0a0a72a4 */ /* 0x000fe2000f8e0204 */
[----:B------:R-:W-:Y:S01]  /*21f20*/  ULDC UR11, c[0x0][0x618] ;  /* 0x00018600000b7ab9 */ /* 0x000fe20000000800 */
[----:B------:R-:W-:Y:S02]  /*21f30*/  ULDC UR21, c[0x0][0x658] ;  /* 0x0001960000157ab9 */ /* 0x000fe40000000800 */
[----:B------:R-:W-:Y:S01]  /*21f40*/  UIADD3 UR9, UR9, UR10, URZ ;  /* 0x0000000a09097290 */ /* 0x000fe2000fffe03f */
[----:B------:R-:W-:Y:S01]  /*21f50*/  UMOV UR15, 0xffffffff ;  /* 0xffffffff000f7882 */ /* 0x000fe20000000000 */
[----:B------:R-:W-:Y:S01]  /*21f60*/  ULDC.64 UR4, c[0x0][0x640] ;  /* 0x0001900000047ab9 */ /* 0x000fe20000000a00 */
[----:B------:R-:W-:Y:S01]  /*21f70*/  USHF.L.U32 UR15, UR15, UR21, URZ ;  /* 0x000000150f0f7299 */ /* 0x000fe2000800063f */
[----:B------:R-:W-:Y:S01]  /*21f80*/  ISETP.NE.U32.AND P0, PT, RZ, UR4, PT ;  /* 0x00000004ff007c0c */ /* 0x000fe2000bf05070 */
[----:B------:R-:W-:-:S02]  /*21f90*/  USHF.R.U64 UR16, UR8, UR11, UR9 ;  /* 0x0000000b08107299 */ /* 0x000fc40008001209 */
[----:B------:R-:W-:Y:S01]  /*21fa0*/  USHF.R.U32.HI UR8, URZ, UR11, UR9 ;  /* 0x0000000b3f087299 */ /* 0x000fe20008011609 */
[----:B0-----:R-:W-:Y:S01]  /*21fb0*/  R2UR UR14, R0 ;  /* 0x00000000000e72ca */ /* 0x001fe200000e0000 */
[----:B------:R-:W-:Y:S01]  /*21fc0*/  ULDC UR17, c[0x0][0x608] ;  /* 0x0001820000117ab9 */ /* 0x000fe20000000800 */
[----:B------:R-:W-:Y:S01]  /*21fd0*/  ULOP3.LUT UR40, URZ, UR15, URZ, 0x33, !UPT ;  /* 0x0000000f3f287292 */ /* 0x000fe2000f8e333f */
[----:B------:R-:W-:Y:S01]  /*21fe0*/  ISETP.NE.AND.EX P0, PT, RZ, UR5, PT, P0 ;  /* 0x00000005ff007c0c */ /* 0x000fe2000bf05300 */
[----:B------:R-:W-:Y:S02]  /*21ff0*/  USHF.R.U64 UR15, UR16, UR17, UR8 ;  /* 0x00000011100f7299 */ /* 0x000fe40008001208 */
[----:B------:R-:W-:Y:S02]  /*22000*/  USHF.R.U32.HI UR8, URZ, UR17, UR8 ;  /* 0x000000113f087299 */ /* 0x000fe40008011608 */
[----:B------:R-:W-:Y:S02]  /*22010*/  UIADD3 UR12, -UR12, URZ, URZ ;  /* 0x0000003f0c0c7290 */ /* 0x000fe4000fffe13f */
[----:B------:R-:W-:Y:S01]  /*22020*/  USHF.R.U64 UR17, UR15, UR21, UR8 ;  /* 0x000000150f117299 */ /* 0x000fe20008001208 */
[----:B------:R-:W-:Y:S01]  /*22030*/  UMOV UR19, 0x1 ;  /* 0x0000000100137882 */ /* 0x000fe20000000000 */
[----:B------:R-:W-:Y:S01]  /*22040*/  ULDC UR13, c[0x0][0x144] ;  /* 0x00005100000d7ab9 */ /* 0x000fe20000000800 */
[----:B------:R-:W-:Y:S01]  /*22050*/  ULDC UR7, c[0x0][0x600] ;  /* 0x0001800000077ab9 */ /* 0x000fe20000000800 */
[----:B------:R-:W-:-:S02]  /*22060*/  USHF.L.U32 UR24, UR19, UR21, URZ ;  /* 0x0000001513187299 */ /* 0x000fc4000800063f */
[----:B------:R-:W-:Y:S02]  /*22070*/  USHF.R.U32.HI UR8, URZ, UR21, UR8 ;  /* 0x000000153f087299 */ /* 0x000fe40008011608 */
[----:B------:R-:W-:Y:S02]  /*22080*/  UIMAD UR21, UR13, UR12, UR6 ;  /* 0x0000000c0d1572a4 */ /* 0x000fe4000f8e0206 */
[----:B------:R-:W-:Y:S02]  /*22090*/  UIADD3 UR20, UR7, -0x1, URZ ;  /* 0xffffffff07147890 */ /* 0x000fe4000fffe03f */
[----:B------:R-:W-:Y:S01]  /*220a0*/  UIADD3 UR19, -UR14, URZ, URZ ;  /* 0x0000003f0e137290 */ /* 0x000fe2000fffe13f */
[----:B------:R-:W-:Y:S01]  /*220b0*/  ULDC UR25, c[0x0][0x148] ;  /* 0x0000520000197ab9 */ /* 0x000fe20000000800 */
[----:B------:R-:W-:Y:S01]  /*220c0*/  ULDC UR22, c[0x0][0x648] ;  /* 0x0001920000167ab9 */ /* 0x000fe20000000800 */
[----:B------:R-:W-:Y:S01]  /*220d0*/  ULDC UR23, c[0x0][0x638] ;  /* 0x00018e0000177ab9 */ /* 0x000fe20000000800 */
        /* <DEDUP_REMOVED lines=14> */
.L_x_545:
[----:B------:R-:W-:Y:S01]  /*221c0*/  UISETP.NE.AND UP0, UPT, UR39, URZ, UPT ;  /* 0x0000003f2700728c */ /* 0x000fe2000bf05270 */
[----:B------:R-:W-:Y:S01]  /*221d0*/  IMAD.MOV.U32 R0, RZ, RZ, 0x1 ;  /* 0x00000001ff007424 */ /* 0x000fe200078e00ff */
[----:B------:R-:W-:Y:S02]  /*221e0*/  USHF.R.U64 UR4, UR6, UR22, UR8 ;  /* 0x0000001606047299 */ /* 0x000fe40008001208 */
[----:B------:R-:W-:Y:S02]  /*221f0*/  ULOP3.LUT UR40, UR15, UR40, URZ, 0xc0, !UPT ;  /* 0x000000280f287292 */ /* 0x000fe4000f8ec03f */
[----:B------:R-:W-:Y:S02]  /*22200*/  UIADD3 UR5, -UR4, URZ, URZ ;  /* 0x0000003f04057290 */ /* 0x000fe4000fffe13f */
[----:B------:R-:W-:Y:S02]  /*22210*/  UIMAD UR40, UR24, UR4, UR40 ;  /* 0x00000004182872a4 */ /* 0x000fe4000f8e0228 */
[----:B------:R-:W-:-:S02]  /*22220*/  ULOP3.LUT UR16, UR16, UR20, URZ, 0xc0, !UPT ;  /* 0x0000001410107292 */ /* 0x000fc4000f8ec03f */
[----:B------:R-:W-:Y:S02]  /*22230*/  @UP0 UIMAD UR21, UR25, UR19, UR18 ;  /* 0x00000013191502a4 */ /* 0x000fe4000f8e0212 */
[----:B------:R-:W-:-:S03]  /*22240*/  UIMAD UR4, UR5, UR23, UR17 ;  /* 0x00000017050472a4 */ /* 0x000fc6000f8e0211 */
[----:B------:R-:W-:Y:S01]  /*22250*/  ULDC UR5, c[0x0][0x610] ;  /* 0x0001840000057ab9 */ /* 0x000fe20000000800 */
[----:B------:R-:W-:Y:S02]  /*22260*/  UIMAD UR4, UR4, UR7, UR16 ;  /* 0x00000007040472a4 */ /* 0x000fe4000f8e0210 */
[----:B------:R-:W-:-:S04]  /*22270*/  UIMAD UR40, UR40, UR5, UR21 ;  /* 0x00000005282872a4 */ /* 0x000fc8000f8e0215 */
[----:B------:R-:W-:Y:S02]  /*22280*/  USEL UR41, UR4, UR40, !UP0 ;  /* 0x0000002804297287 */ /* 0x000fe4000c000000 */
[----:B------:R-:W-:-:S12]  /*22290*/  USEL UR40, UR40, UR4, !UP0 ;  /* 0x0000000428287287 */ /* 0x000fd8000c000000 */
.L_x_543:
[----:B------:R-:W-:-:S13]  /*222a0*/  LOP3.LUT P0, RZ, R0, 0xff, RZ, 0xc0, !PT ;  /* 0x000000ff00ff7812 */ /* 0x000fda000780c0ff */
[----:B------:R-:W-:Y:S05]  /*222b0*/  @P0 BRA `(.L_x_546) ;  /* 0xfffffdf000440947 */ /* 0x000fea000383ffff */
[----:B------:R-:W-:Y:S05]  /*222c0*/  EXIT ;  /* 0x000000000000794d */ /* 0x000fea0003800000 */
.L_x_7:
[----:B------:R-:W2:Y:S01]  /*222d0*/  LDL R5, [R1+0x204] ;  /* 0x0002040001057983 */ /* 0x000ea20000100800 */
[----:B------:R-:W-:-:S03]  /*222e0*/  ULDC.64 UR4, c[0x0][0x650] ;  /* 0x0001940000047ab9 */ /* 0x000fc60000000a00 */
[----:B------:R-:W3:Y:S01]  /*222f0*/  LDL R4, [R1+0x200] ;  /* 0x0002000001047983 */ /* 0x000ee20000100800 */
[----:B------:R-:W-:Y:S01]  /*22300*/  PRMT R0, RZ, 0x7610, R0 ;  /* 0x00007610ff007816 */ /* 0x000fe20000000000 */
[----:B------:R-:W-:Y:S01]  /*22310*/  IMAD.MOV.U32 R3, RZ, RZ, -0x1 ;  /* 0xffffffffff037424 */ /* 0x000fe200078e00ff */
[----:B------:R-:W-:Y:S02]  /*22320*/  MOV R2, 0xffffffff ;  /* 0xffffffff00027802 */ /* 0x000fe40000000f00 */
[----:B------:R-:W-:Y:S02]  /*22330*/  MOV R11, 0xffffffff ;  /* 0xffffffff000b7802 */ /* 0x000fe40000000f00 */
[----:B--2---:R-:W-:-:S04]  /*22340*/  ISETP.GE.U32.AND P0, PT, R5, UR4, PT ;  /* 0x0000000405007c0c */ /* 0x004fc8000bf06070 */
[----:B---3--:R-:W-:-:S13]  /*22350*/  ISETP.GE.U32.AND.EX P0, PT, R4, UR5, PT, P0 ;  /* 0x0000000504007c0c */ /* 0x008fda000bf06100 */
        /* <DEDUP_REMOVED lines=21> */
.L_x_548:
[----:B------:R-:W-:Y:S01]  /*224b0*/  USHF.R.U64 UR4, UR14, UR19, UR15 ;  /* 0x000000130e047299 */ /* 0x000fe2000800120f */
[----:B------:R-:W-:Y:S01]  /*224c0*/  R2UR UR7, R4 ;  /* 0x00000000040772ca */ /* 0x000fe200000e0000 */
[----:B------:R-:W-:Y:S02]  /*224d0*/  USHF.R.U32.HI UR5, URZ, UR19, UR15 ;  /* 0x000000133f057299 */ /* 0x000fe4000801160f */
[----:B------:R-:W-:Y:S01]  /*224e0*/  UIADD3 UR13, UP0, URZ, -UR4, URZ ;  /* 0x800000043f0d7290 */ /* 0x000fe2000ff1e03f */
[----:B------:R-:W-:Y:S01]  /*224f0*/  ULDC.64 UR14, c[0x0][0x620] ;  /* 0x00018800000e7ab9 */ /* 0x000fe20000000a00 */
[----:B------:R-:W-:Y:S02]  /*22500*/  UMOV UR6, UR20 ;  /* 0x0000001400067c82 */ /* 0x000fe40008000000 */
[----:B------:R-:W-:Y:S02]  /*22510*/  UIADD3.X UR5, URZ, ~UR5, URZ, UP0, !UPT ;  /* 0x800000053f057290 */ /* 0x000fe400087fe43f */
[----:B------:R-:W-:-:S02]  /*22520*/  UISETP.NE.AND UP1, UPT, UR39, URZ, UPT ;  /* 0x0000003f2700728c */ /* 0x000fc4000bf25270 */
[----:B------:R-:W-:Y:S02]  /*22530*/  UIMAD UR5, UR5, UR14, URZ ;  /* 0x0000000e050572a4 */ /* 0x000fe4000f8e023f */
[----:B------:R-:W-:Y:S02]  /*22540*/  UIMAD.WIDE.U32 UR6, UR13, UR14, UR6 ;  /* 0x0000000e0d0672a5 */ /* 0x000fe4000f8e0006 */
[----:B------:R-:W-:Y:S01]  /*22550*/  UIMAD UR5, UR13, UR15, UR5 ;  /* 0x0000000f0d0572a4 */ /* 0x000fe2000f8e0205 */
[----:B------:R-:W-:Y:S02]  /*22560*/  ULDC UR14, c[0x0][0x608] ;  /* 0x00018200000e7ab9 */ /* 0x000fe40000000800 */
[----:B------:R-:W-:Y:S01]  /*22570*/  ULDC UR13, c[0x0][0x618] ;  /* 0x00018600000d7ab9 */ /* 0x000fe20000000800 */
[----:B------:R-:W-:Y:S01]  /*22580*/  UIADD3 UR5, UR7, UR5, URZ ;  /* 0x0000000507057290 */ /* 0x000fe2000fffe03f */
[----:B------:R-:W-:Y:S01]  /*22590*/  ULDC UR22, c[0x0][0x658] ;  /* 0x0001960000167ab9 */ /* 0x000fe20000000800 */
[----:B------:R-:W-:-:S02]  /*225a0*/  @UP1 UIMAD UR8, UR11, UR12, UR10 ;  /* 0x0000000c0b0812a4 */ /* 0x000fc4000f8e020a */
[----:B------:R-:W-:Y:S02]  /*225b0*/  USHF.R.U64 UR17, UR6, UR13, UR5 ;  /* 0x0000000d06117299 */ /* 0x000fe40008001205 */
[----:B------:R-:W-:Y:S01]  /*225c0*/  USHF.R.U32.HI UR5, URZ, UR13, UR5 ;  /* 0x0000000d3f057299 */ /* 0x000fe20008011605 */
[----:B------:R-:W-:Y:S01]  /*225d0*/  ULDC.64 UR6, c[0x0][0x640] ;  /* 0x0001900000067ab9 */ /* 0x000fe20000000a00 */
[----:B------:R-:W-:Y:S01]  /*225e0*/  UMOV UR10, 0xffffffff ;  /* 0xffffffff000a7882 */ /* 0x000fe20000000000 */
[----:B------:R-:W-:Y:S01]  /*225f0*/  ISETP.NE.U32.AND P0, PT, RZ, UR6, PT ;  /* 0x00000006ff007c0c */ /* 0x000fe2000bf05070 */
[----:B------:R-:W-:Y:S02]  /*22600*/  USHF.R.U64 UR18, UR17, UR14, UR5 ;  /* 0x0000000e11127299 */ /* 0x000fe40008001205 */
[----:B------:R-:W-:Y:S01]  /*22610*/  USHF.R.U32.HI UR5, URZ, UR14, UR5 ;  /* 0x0000000e3f057299 */ /* 0x000fe20008011605 */
[----:B------:R-:W-:Y:S01]  /*22620*/  ISETP.NE.AND.EX P0, PT, RZ, UR7, PT, P0 ;  /* 0x00000007ff007c0c */ /* 0x000fe2000bf05300 */
[----:B------:R-:W-:-:S02]  /*22630*/  USHF.L.U32 UR11, UR10, UR22, URZ ;  /* 0x000000160a0b7299 */ /* 0x000fc4000800063f */
[----:B------:R-:W-:Y:S01]  /*22640*/  USHF.R.U64 UR19, UR18, UR22, UR5 ;  /* 0x0000001612137299 */ /* 0x000fe20008001205 */
[----:B------:R-:W-:Y:S01]  /*22650*/  ULDC UR20, c[0x0][0x600] ;  /* 0x0001800000147ab9 */ /* 0x000fe20000000800 */
[----:B------:R-:W-:Y:S02]  /*22660*/  USHF.R.U32.HI UR10, URZ, UR22, UR5 ;  /* 0x000000163f0a7299 */ /* 0x000fe40008011605 */
[----:B------:R-:W-:Y:S02]  /*22670*/  UIADD3 UR21, UR20, -0x1, URZ ;  /* 0xffffffff14157890 */ /* 0x000fe4000fffe03f */
[----:B------:R-:W-:Y:S01]  /*22680*/  ULOP3.LUT UR26, URZ, UR11, URZ, 0x33, !UPT ;  /* 0x0000000b3f1a7292 */ /* 0x000fe2000f8e333f */
        /* <DEDUP_REMOVED lines=17> */
.L_x_549:
[----:B------:R-:W-:Y:S01]  /*227a0*/  USHF.R.U64 UR6, UR5, UR23, UR10 ;  /* 0x0000001705067299 */ /* 0x000fe2000800120a */
[----:B------:R-:W-:Y:S01]  /*227b0*/  IMAD.MOV.U32 R0, RZ, RZ, 0x1 ;  /* 0x00000001ff007424 */ /* 0x000fe200078e00ff */
[----:B------:R-:W-:Y:S01]  /*227c0*/  USHF.L.U32 UR25, UR25, UR22, URZ ;  /* 0x0000001619197299 */ /* 0x000fe2000800063f */
[----:B------:R-:W-:Y:S01]  /*227d0*/  MOV R11, UR4 ;  /* 0x00000004000b7c02 */ /* 0x000fe20008000f00 */
[----:B------:R-:W-:Y:S02]  /*227e0*/  ULOP3.LUT UR5, UR18, UR26, URZ, 0xc0, !UPT ;  /* 0x0000001a12057292 */ /* 0x000fe4000f8ec03f */
[----:B------:R-:W-:Y:S02]  /*227f0*/  UIADD3 UR7, -UR6, URZ, URZ ;  /* 0x0000003f06077290 */ /* 0x000fe4000fffe13f */
[----:B------:R-:W-:Y:S02]  /*22800*/  UIMAD UR6, UR25, UR6, UR5 ;  /* 0x00000006190672a4 */ /* 0x000fe4000f8e0205 */
[----:B------:R-:W-:-:S02]  /*22810*/  ULOP3.LUT UR17, UR17, UR21, URZ, 0xc0, !UPT ;  /* 0x0000001511117292 */ /* 0x000fc4000f8ec03f */
[----:B------:R-:W-:Y:S02]  /*22820*/  UIMAD UR5, UR7, UR24, UR19 ;  /* 0x00000018070572a4 */ /* 0x000fe4000f8e0213 */
[----:B------:R-:W-:Y:S01]  /*22830*/  UISETP.NE.AND UP0, UPT, UR39, URZ, UPT ;  /* 0x0000003f2700728c */ /* 0x000fe2000bf05270 */
[----:B------:R-:W-:Y:S01]  /*22840*/  ULDC UR7, c[0x0][0x610] ;  /* 0x0001840000077ab9 */ /* 0x000fe20000000800 */
[----:B------:R-:W-:Y:S02]  /*22850*/  UIMAD UR5, UR5, UR20, UR17 ;  /* 0x00000014050572a4 */ /* 0x000fe4000f8e0211 */
[----:B------:R-:W-:-:S04]  /*22860*/  UIMAD UR8, UR6, UR7, UR8 ;  /* 0x00000007060872a4 */ /* 0x000fc8000f8e0208 */
[----:B------:R-:W-:Y:S02]  /*22870*/  USEL UR6, UR5, UR8, !UP0 ;  /* 0x0000000805067287 */ /* 0x000fe4000c000000 */
[----:B------:R-:W-:-:S04]  /*22880*/  USEL UR8, UR8, UR5, !UP0 ;  /* 0x0000000508087287 */ /* 0x000fc8000c000000 */
[----:B------:R-:W-:Y:S02]  /*22890*/  IMAD.U32 R3, RZ, RZ, UR6 ;  /* 0x00000006ff037e24 */ /* 0x000fe4000f8e00ff */
[----:B------:R-:W-:-:S07]  /*228a0*/  MOV R2, UR8 ;  /* 0x0000000800027c02 */ /* 0x000fce0008000f00 */
.L_x_547:
[----:B------:R-:W-:-:S08]  /*228b0*/  NOP ;  /* 0x0000000000007918 */ /* 0x000fd00000000000 */
[----:B0-----:R-:W0:-:S00]  /*228c0*/  USETMAXREG.DEALLOC.CTAPOOL 0x18 ;  /* 0x00000018000079c8 */ /* 0x001e0000080e0500 */
[----:B------:R-:W-:-:S13]  /*228d0*/  ISETP.NE.AND P0, PT, RZ, UR9, PT ;  /* 0x00000009ff007c0c */ /* 0x000fda000bf05270 */
[----:B------:R-:W-:Y:S05]  /*228e0*/  @P0 EXIT ;  /* 0x000000000000094d */ /* 0x000fea0003800000 */
[----:B0-----:R-:W-:Y:S01]  /*228f0*/  LOP3.LUT P0, RZ, R0, 0xff, RZ, 0xc0, !PT ;  /* 0x000000ff00ff7812 */ /* 0x001fe2000780c0ff */
[----:B------:R-:W-:Y:S01]  /*22900*/  IMAD.MOV.U32 R6, RZ, RZ, 0x1 ;  /* 0x00000001ff067424 */ /* 0x000fe200078e00ff */
[----:B------:R-:W-:-:S11]  /*22910*/  MOV R7, RZ ;  /* 0x000000ff00077202 */ /* 0x000fd60000000f00 */
[----:B------:R-:W-:Y:S05]  /*22920*/  @!P0 BRA `(.L_x_550) ;  /* 0x0000000c009c8947 */ /* 0x000fea0003800000 */
[----:B------:R-:W0:Y:S01]  /*22930*/  LDC R0, c[0x0][0x28c] ;  /* 0x0000a300ff007b82 */ /* 0x000e220000000800 */
[----:B------:R-:W1:Y:S01]  /*22940*/  S2R R10, SR_CgaCtaId ;  /* 0x00000000000a7919 */ /* 0x000e620000008800 */
[----:B------:R-:W-:Y:S01]  /*22950*/  ULDC UR5, c[0x0][0x658] ;  /* 0x0001960000057ab9 */ /* 0x000fe20000000800 */
[----:B------:R-:W-:Y:S01]  /*22960*/  UMOV UR7, 0xffffffff ;  /* 0xffffffff00077882 */ /* 0x000fe20000000000 */
[----:B------:R-:W-:Y:S01]  /*22970*/  ULDC UR6, c[0x0][0xc] ;  /* 0x0000030000067ab9 */ /* 0x000fe20000000800 */
[----:B------:R-:W-:Y:S01]  /*22980*/  USHF.L.U32 UR9, UR7, UR5, URZ ;  /* 0x0000000507097299 */ /* 0x000fe2000800063f */
[----:B------:R-:W-:Y:S01]  /*22990*/  BSSY B0, `(.L_x_550) ;  /* 0x00000e0000007945 */ /* 0x000fe20003800000 */
[----:B------:R-:W-:Y:S01]  /*229a0*/  UMOV UR8, 0x1 ;  /* 0x0000000100087882 */ /* 0x000fe20000000000 */
[----:B------:R-:W-:Y:S01]  /*229b0*/  ULDC UR7, c[0x0][0x10] ;  /* 0x0000040000077ab9 */ /* 0x000fe20000000800 */
[----:B------:R-:W-:Y:S01]  /*229c0*/  USHF.L.U32 UR5, UR8, UR5, URZ ;  /* 0x0000000508057299 */ /* 0x000fe2000800063f */
[----:B------:R-:W-:Y:S01]  /*229d0*/  MOV R9, 0x1 ;  /* 0x0000000100097802 */ /* 0x000fe20000000f00 */
[----:B------:R-:W-:Y:S01]  /*229e0*/  UIMAD.WIDE.U32 UR6, UR6, UR7, URZ ;  /* 0x00000007060672a5 */ /* 0x000fe2000f8e003f */
[----:B------:R-:W-:Y:S01]  /*229f0*/  IMAD.MOV.U32 R6, RZ, RZ, 0x1 ;  /* 0x00000001ff067424 */ /* 0x000fe200078e00ff */
[----:B------:R-:W-:Y:S01]  /*22a00*/  ULDC UR8, c[0x0][0x14] ;  /* 0x0000050000087ab9 */ /* 0x000fe20000000800 */
[----:B------:R-:W-:Y:S01]  /*22a10*/  MOV R7, RZ ;  /* 0x000000ff00077202 */ /* 0x000fe20000000f00 */
[----:B------:R-:W-:-:S02]  /*22a20*/  UIMAD.WIDE.U32 UR30, UR6, UR8, URZ ;  /* 0x00000008061e72a5 */ /* 0x000fc4000f8e003f */
[----:B------:R-:W-:Y:S01]  /*22a30*/  UIMAD UR7, UR7, UR8, URZ ;  /* 0x00000008070772a4 */ /* 0x000fe2000f8e023f */
[----:B------:R-:W-:Y:S01]  /*22a40*/  ULDC UR4, c[0x0][0x600] ;  /* 0x0001800000047ab9 */ /* 0x000fe20000000800 */
[----:B------:R-:W-:Y:S02]  /*22a50*/  ULOP3.LUT UR13, UR38, 0x2, URZ, 0xfc, !UPT ;  /* 0x00000002260d7892 */ /* 0x000fe4000f8efc3f */
[----:B------:R-:W-:Y:S01]  /*22a60*/  UIADD3 UR4, UR4, -0x1, URZ ;  /* 0xffffffff04047890 */ /* 0x000fe2000fffe03f */
[----:B0-----:R-:W-:Y:S01]  /*22a70*/  VIADD R0, R0, 0x7f ;  /* 0x0000007f00007836 */ /* 0x001fe20000000000 */
[----:B------:R-:W-:Y:S02]  /*22a80*/  ULOP3.LUT UR6, URZ, UR9, URZ, 0x33, !UPT ;  /* 0x000000093f067292 */ /* 0x000fe4000f8e333f */
[----:B------:R-:W-:Y:S02]  /*22a90*/  UIADD3 UR7, UR31, UR7, URZ ;  /* 0x000000071f077290 */ /* 0x000fe4000fffe03f */
[----:B------:R-:W-:Y:S01]  /*22aa0*/  SHF.R.S32.HI R5, RZ, 0x1f, R0 ;  /* 0x0000001fff057819 */ /* 0x000fe20000011400 */
[----:B------:R-:W-:-:S03]  /*22ab0*/  ULDC.64 UR40, c[0x0][0x198] ;  /* 0x0000660000287ab9 */ /* 0x000fc60000000a00 */
[----:B------:R-:W-:Y:S01]  /*22ac0*/  LEA.HI R0, R5, R0, RZ, 0x7 ;  /* 0x0000000005007211 */ /* 0x000fe200078f38ff */
[C---:B-1----:R-:W-:Y:S01]  /*22ad0*/  IMAD.SHL.U32 R16, R10.reuse, 0x80, RZ ;  /* 0x000000800a107824 */ /* 0x042fe200078e00ff */
[----:B------:R-:W-:Y:S02]  /*22ae0*/  SHF.L.U32 R10, R10, 0xd, RZ ;  /* 0x0000000d0a0a7819 */ /* 0x000fe400000006ff */
[----:B------:R-:W-:Y:S02]  /*22af0*/  SHF.R.S32.HI R0, RZ, 0x7, R0 ;  /* 0x00000007ff007819 */ /* 0x000fe40000011400 */
[----:B------:R-:W-:Y:S02]  /*22b00*/  LOP3.LUT R16, R16, 0x80, RZ, 0xc0, !PT ;  /* 0x0000008010107812 */ /* 0x000fe400078ec0ff */
[----:B------:R-:W-:Y:S01]  /*22b10*/  LOP3.LUT R10, R10, 0x2000, RZ, 0xc0, !PT ;  /* 0x000020000a0a7812 */ /* 0x000fe200078ec0ff */
[----:B------:R-:W-:-:S07]  /*22b20*/  VIADD R17, R0, 0x1 ;  /* 0x0000000100117836 */ /* 0x000fce0000000000 */
.L_x_561:
[----:B------:R-:W-:-:S03]  /*22b30*/  UMOV UR8, 0xffffffff ;  /* 0xffffffff00087882 */ /* 0x000fc60000000000 */
[----:B------:R-:W-:Y:S05]  /*22b40*/  BRA.DIV UR8, `(.L_x_551) ;  /* 0x0000001208247947 */ /* 0x000fea000b800000 */
[----:B------:R-:W-:-:S13]  /*22b50*/  ELECT P6, URZ, PT ;  /* 0x00000000003f782f */ /* 0x000fda00038c0000 */
.L_x_573:
[----:B------:R-:W0:Y:S01]  /*22b60*/  LDC R4, c[0x0][0x28c] ;  /* 0x0000a300ff047b82 */ /* 0x000e220000000800 */
[----:B------:R-:W-:Y:S01]  /*22b70*/  BSSY B1, `(.L_x_552) ;  /* 0x0000046000017945 */ /* 0x000fe20003800000 */
[----:B0-----:R-:W-:-:S13]  /*22b80*/  ISETP.LT.OR P6, PT, R4, 0x1, !P6 ;  /* 0x000000010400780c */ /* 0x001fda00077c1670 */
[----:B------:R-:W-:Y:S05]  /*22b90*/  @P6 BRA `(.L_x_553) ;  /* 0x00000004000c6947 */ /* 0x000fea0003800000 */
[----:B------:R-:W-:Y:S01]  /*22ba0*/  IMAD R5, R3, 0x100, R16 ;  /* 0x0000010003057824 */ /* 0x000fe200078e0210 */
[----:B------:R-:W-:Y:S01]  /*22bb0*/  SHF.L.U32 R2, R2, 0x8, RZ ;  /* 0x0000000802027819 */ /* 0x000fe200000006ff */
[----:B------:R-:W-:Y:S01]  /*22bc0*/  IMAD.MOV.U32 R4, RZ, RZ, R17 ;  /* 0x000000ffff047224 */ /* 0x000fe200078e0011 */
[----:B------:R-:W-:Y:S01]  /*22bd0*/  MOV R12, RZ ;  /* 0x000000ff000c7202 */ /* 0x000fe20000000f00 */
[----:B------:R-:W-:Y:S01]  /*22be0*/  IMAD.MOV.U32 R13, RZ, RZ, R7 ;  /* 0x000000ffff0d7224 */ /* 0x000fe200078e0007 */
[----:B------:R-:W-:-:S07]  /*22bf0*/  MOV R3, R6 ;  /* 0x0000000600037202 */ /* 0x000fce0000000f00 */
.L_x_556:
[----:B------:R-:W0:Y:S01]  /*22c00*/  S2R R15, SR_CgaCtaId ;  /* 0x00000000000f7919 */ /* 0x000e220000008800 */
[----:B------:R-:W-:Y:S02]  /*22c10*/  MOV R8, 0x400 ;  /* 0x0000040000087802 */ /* 0x000fe40000000f00 */
[----:B------:R-:W-:Y:S02]  /*22c20*/  SHF.L.U32 R14, R3, 0x1f, RZ ;  /* 0x0000001f030e7819 */ /* 0x000fe400000006ff */
[----:B0-----:R-:W-:-:S04]  /*22c30*/  LEA R8, R15, R8, 0x18 ;  /* 0x000000080f087211 */ /* 0x001fc800078ec0ff */
[----:B------:R-:W-:-:S04]  /*22c40*/  LEA R15, R13, R8, 0x3 ;  /* 0x000000080d0f7211 */ /* 0x000fc800078e18ff */
[----:B------:R-:W0:Y:S02]  /*22c50*/  SYNCS.PHASECHK.TRANS64.TRYWAIT P0, [R15+URZ+0x28], R14 ;  /* 0x0000280e0f0075a7 */ /* 0x000e24000800017f */
[----:B0-----:R-:W-:Y:S05]  /*22c60*/  @!P0 BRA `(.L_x_554) ;  /* 0x0000000c00fc8947 */ /* 0x001fea0003800000 */
.L_x_574:
[----:B------:R-:W1:Y:S01]  /*22c70*/  S2R R18, SR_TID.X ;  /* 0x0000000000127919 */ /* 0x000e620000002100 */
[----:B------:R-:W-:-:S04]  /*22c80*/  UPRMT UR8, UR13, 0x9910, URZ ;  /* 0x000099100d087896 */ /* 0x000fc8000800003f */
[----:B------:R-:W-:Y:S01]  /*22c90*/  UISETP.NE.AND UP0, UPT, UR8, 0x2, UPT ;  /* 0x000000020800788c */ /* 0x000fe2000bf05270 */
[----:B-1----:R-:W-:-:S13]  /*22ca0*/  LOP3.LUT P0, RZ, R18, 0x7f, RZ, 0xc0, !PT ;  /* 0x0000007f12ff7812 */ /* 0x002fda000780c0ff */
[----:B0-----:R-:W0:Y:S02]  /*22cb0*/  @!P0 LDC R14, c[0x0][0x500] ;  /* 0x00014000ff0e8b82 */ /* 0x001e240000000800 */
[----:B0-----:R0:W-:Y:S01]  /*22cc0*/  @!P0 SYNCS.ARRIVE.TRANS64 RZ, [R15+URZ], R14 ;  /* 0x0000000e0fff89a7 */ /* 0x0011e2000800003f */
[----:B------:R-:W-:-:S13]  /*22cd0*/  PLOP3.LUT P0, PT, PT, PT, UP0, 0x80, 0x0 ;  /* 0x000000000000781c */ /* 0x000fda0003f0f008 */
[----:B0-----:R-:W-:Y:S05]  /*22ce0*/  @P0 BRA `(.L_x_555) ;  /* 0x0000000000040947 */ /* 0x001fea0003800000 */
[----:B------:R-:W-:Y:S01]  /*22cf0*/  BPT.TRAP 0x1 ;  /* 0x000000040000795c */ /* 0x000fe20000300000 */
.L_x_555:
[----:B------:R-:W-:Y:S01]  /*22d00*/  R2UR UR33, R15 ;  /* 0x000000000f2172ca */ /* 0x000fe200000e0000 */
[C-C-:B------:R-:W-:Y:S01]  /*22d10*/  IMAD R14, R13.reuse, 0x10000, R8.reuse ;  /* 0x000100000d0e7824 */ /* 0x140fe200078e0208 */
[----:B------:R-:W-:Y:S01]  /*22d20*/  LEA R15, R13, R10, 0xf ;  /* 0x0000000a0d0f7211 */ /* 0x000fe200078e78ff */
[----:B------:R-:W-:Y:S01]  /*22d30*/  VIADD R4, R4, 0xffffffff ;  /* 0xffffffff04047836 */ /* 0x000fe20000000000 */
[----:B------:R-:W-:Y:S01]  /*22d40*/  R2UR UR34, R12 ;  /* 0x000000000c2272ca */ /* 0x000fe200000e0000 */
[----:B------:R-:W-:Y:S01]  /*22d50*/  UIADD3 UR14, UP0, UR40, 0xf0, URZ ;  /* 0x000000f0280e7890 */ /* 0x000fe2000ff1e03f */
[----:B------:R-:W-:Y:S01]  /*22d60*/  R2UR UR24, R14 ;  /* 0x000000000e1872ca */ /* 0x000fe200000e0000 */
[----:B------:R-:W-:Y:S01]  /*22d70*/  IMAD R15, R15, 0x2, R8 ;  /* 0x000000020f0f7824 */ /* 0x000fe200078e0208 */
[----:B------:R-:W-:Y:S01]  /*22d80*/  R2UR UR36, R11 ;  /* 0x000000000b2472ca */ /* 0x000fe200000e0000 */
[----:B------:R-:W-:Y:S01]  /*22d90*/  UIADD3 UR42, UP1, UR40, 0x1f0, URZ ;  /* 0x000001f0282a7890 */ /* 0x000fe2000ff3e03f */
[----:B------:R-:W-:Y:S01]  /*22da0*/  R2UR UR35, R2 ;  /* 0x00000000022372ca */ /* 0x000fe200000e0000 */
[----:B------:R-:W-:Y:S01]  /*22db0*/  UIADD3.X UR15, URZ, UR41, URZ, UP0, !UPT ;  /* 0x000000293f0f7290 */ /* 0x000fe200087fe43f */
[----:B------:R-:W-:Y:S01]  /*22dc0*/  R2UR UR8, R15 ;  /* 0x000000000f0872ca */ /* 0x000fe200000e0000 */
[----:B------:R-:W-:Y:S01]  /*22dd0*/  UIADD3.X UR43, URZ, UR41, URZ, UP1, !UPT ;  /* 0x000000293f2b7290 */ /* 0x000fe20008ffe43f */
[----:B------:R-:W-:Y:S01]  /*22de0*/  R2UR UR19, R5 ;  /* 0x00000000051372ca */ /* 0x000fe200000e0000 */
[----:B------:R-:W-:Y:S01]  /*22df0*/  UMOV UR22, 0x0 ;  /* 0x0000000000167882 */ /* 0x000fe20000000000 */
[----:B------:R-:W-:Y:S01]  /*22e00*/  ISETP.GT.AND P1, PT, R4, 0x1, PT ;  /* 0x000000010400780c */ /* 0x000fe20003f24270 */
[----:B------:R-:W-:Y:S01]  /*22e10*/  UIADD3 UR26, UR34, 0x40, URZ ;  /* 0x00000040221a7890 */ /* 0x000fe2000fffe03f */
[----:B------:R-:W-:Y:S01]  /*22e20*/  IADD3 R13, R13, 0x1, RZ ;  /* 0x000000010d0d7810 */ /* 0x000fe20007ffe0ff */
[----:B------:R-:W-:Y:S01]  /*22e30*/  UIADD3 UR32, UR24, 0x100, URZ ;  /* 0x0000010018207890 */ /* 0x000fe2000fffe03f */
[----:B------:R-:W-:Y:S01]  /*22e40*/  IADD3 R12, R12, 0x80, RZ ;  /* 0x000000800c0c7810 */ /* 0x000fe20007ffe0ff */
[----:B------:R-:W-:Y:S01]  /*22e50*/  UIADD3 UR24, UR24, 0x8100, URZ ;  /* 0x0000810018187890 */ /* 0x000fe2000fffe03f */
[----:B------:R-:W-:Y:S01]  /*22e60*/  ISETP.NE.AND P0, PT, R13, 0x5, PT ;  /* 0x000000050d00780c */ /* 0x000fe20003f05270 */
[----:B------:R-:W-:Y:S01]  /*22e70*/  UMOV UR23, 0x10000000 ;  /* 0x1000000000177882 */ /* 0x000fe20000000000 */
[----:B------:R-:W-:Y:S01]  /*22e80*/  UMOV UR25, UR33 ;  /* 0x0000002100197c82 */ /* 0x000fe20008000000 */
[----:B------:R-:W-:Y:S01]  /*22e90*/  UIADD3 UR16, UR8, 0x50100, URZ ;  /* 0x0005010008107890 */ /* 0x000fe2000fffe03f */
[----:B------:R-:W-:Y:S01]  /*22ea0*/  SEL R8, RZ, 0x1, P0 ;  /* 0x00000001ff087807 */ /* 0x000fe20000000000 */
[----:B------:R-:W-:Y:S01]  /*22eb0*/  UIADD3 UR8, UR8, 0x58100, URZ ;  /* 0x0005810008087890 */ /* 0x000fe2000fffe03f */
[----:B------:R0:W-:Y:S01]  /*22ec0*/  UTMALDG.3D [UR32], [UR14], desc[UR22] ;  /* 0x000016200e0075b4 */ /* 0x0001e20008011000 */
[----:B------:R-:W-:Y:S01]  /*22ed0*/  UMOV UR28, UR36 ;  /* 0x00000024001c7c82 */ /* 0x000fe20008000000 */
[----:B------:R-:W-:Y:S01]  /*22ee0*/  UMOV UR27, UR35 ;  /* 0x00000023001b7c82 */ /* 0x000fe20008000000 */
[----:B------:R-:W-:Y:S01]  /*22ef0*/  UMOV UR21, 0x30000 ;  /* 0x0003000000157882 */ /* 0x000fe20000000000 */
[----:B------:R-:W-:Y:S01]  /*22f00*/  UMOV UR17, UR33 ;  /* 0x0000002100117c82 */ /* 0x000fe20008000000 */
[----:B------:R-:W-:Y:S01]  /*22f10*/  UMOV UR18, UR34 ;  /* 0x0000002200127c82 */ /* 0x000fe20008000000 */
[----:B------:R-:W-:Y:S01]  /*22f20*/  UMOV UR20, UR36 ;  /* 0x0000002400147c82 */ /* 0x000fe20008000000 */
[----:B------:R-:W-:Y:S01]  /*22f30*/  UMOV UR9, UR33 ;  /* 0x0000002100097c82 */ /* 0x000fe20008000000 */
[----:B------:R-:W-:Y:S01]  /*22f40*/  UMOV UR11, UR19 ;  /* 0x00000013000b7c82 */ /* 0x000fe20008000000 */
[----:B------:R-:W-:Y:S01]  /*22f50*/  UMOV UR12, UR36 ;  /* 0x00000024000c7c82 */ /* 0x000fe20008000000 */
[----:B------:R0:W-:Y:S01]  /*22f60*/  UTMALDG.3D [UR24], [UR14], desc[UR22] ;  /* 0x000016180e0075b4 */ /* 0x0001e20008011000 */
[----:B------:R-:W-:Y:S01]  /*22f70*/  UMOV UR10, UR26 ;  /* 0x0000001a000a7c82 */ /* 0x000fe20008000000 */
[----:B------:R-:W-:-:S02]  /*22f80*/  LOP3.LUT R3, R3, R8, RZ, 0x3c, !PT ;  /* 0x0000000803037212 */ /* 0x000fc400078e3cff */
[----:B------:R-:W-:Y:S01]  /*22f90*/  SEL R13, R13, RZ, P0 ;  /* 0x000000ff0d0d7207 */ /* 0x000fe20000000000 */
[----:B------:R0:W-:Y:S01]  /*22fa0*/  UTMALDG.3D.MULTICAST [UR16], [UR42], UR21, desc[UR22] ;  /* 0x000016102a0073b4 */ /* 0x0001e20008011815 */
[----:B------:R0:W-:Y:S02]  /*22fb0*/  UTMALDG.3D.MULTICAST [UR8], [UR42], UR21, desc[UR22] ;  /* 0x000016082a0073b4 */ /* 0x0001e40008011815 */
[----:B0-----:R-:W-:Y:S05]  /*22fc0*/  @P1 BRA `(.L_x_556) ;  /* 0xfffffffc000c1947 */ /* 0x001fea000383ffff */
.L_x_553:
[----:B------:R-:W-:Y:S05]  /*22fd0*/  BSYNC B1 ;  /* 0x0000000000017941 */ /* 0x000fea0003800000 */
.L_x_552:
[----:B------:R-:W2:Y:S01]  /*22fe0*/  LDL.LU R15, [R1+0x200] ;  /* 0x00020000010f7983 */ /* 0x000ea20000300800 */
[----:B------:R-:W-:Y:S01]  /*22ff0*/  LOP3.LUT P0, RZ, R9, 0xff, RZ, 0xc0, !PT ;  /* 0x000000ff09ff7812 */ /* 0x000fe2000780c0ff */
[C---:B------:R-:W-:Y:S01]  /*23000*/  IMAD.IADD R4, R0.reuse, 0x1, R7 ;  /* 0x0000000100047824 */ /* 0x040fe200078e0207 */
[----:B------:R-:W-:Y:S01]  /*23010*/  ULDC.64 UR8, c[0x0][0x650] ;  /* 0x0001940000087ab9 */ /* 0x000fe20000000a00 */
[----:B------:R-:W3:Y:S01]  /*23020*/  LDL.LU R14, [R1+0x204] ;  /* 0x00020400010e7983 */ /* 0x000ee20000300800 */
[----:B------:R-:W-:Y:S01]  /*23030*/  ISETP.GE.U32.AND P1, PT, R0, 0x5, PT ;  /* 0x000000050000780c */ /* 0x000fe20003f26070 */
[----:B------:R-:W-:Y:S01]  /*23040*/  BSSY B1, `(.L_x_557) ;  /* 0x0000072000017945 */ /* 0x000fe20003800000 */
[----:B------:R-:W-:Y:S02]  /*23050*/  MOV R11, 0xffffffff ;  /* 0xffffffff000b7802 */ /* 0x000fe40000000f00 */
[----:B------:R-:W-:-:S05]  /*23060*/  PRMT R9, RZ, 0x7610, R9 ;  /* 0x00007610ff097816 */ /* 0x000fca0000000009 */
[----:B------:R-:W0:Y:S01]  /*23070*/  @P0 S2R R3, SR_CgaCtaId ;  /* 0x0000000000030919 */ /* 0x000e220000008800 */
[----:B------:R-:W-:-:S04]  /*23080*/  @P0 MOV R2, 0x400 ;  /* 0x0000040000020802 */ /* 0x000fc80000000f00 */
[----:B0-----:R-:W-:-:S04]  /*23090*/  @P0 LEA R2, R3, R2, 0x18 ;  /* 0x0000000203020211 */ /* 0x001fc800078ec0ff */
[----:B------:R0:W-:Y:S01]  /*230a0*/  @P0 SYNCS.ARRIVE.TRANS64.A1T0 RZ, [R2+URZ+0x68], RZ ;  /* 0x000068ff02ff09a7 */ /* 0x0001e2000810003f */
[----:B------:R-:W-:-:S04]  /*230b0*/  ISETP.GT.U32.AND P0, PT, R4, 0x4, PT ;  /* 0x000000040400780c */ /* 0x000fc80003f04070 */
[----:B------:R-:W-:Y:S01]  /*230c0*/  ISETP.LT.U32.AND P0, PT, R0, 0x5, P0 ;  /* 0x000000050000780c */ /* 0x000fe20000701070 */
[----:B0-----:R-:W-:Y:S01]  /*230d0*/  IMAD.WIDE.U32 R2, R4, -0x33333333, RZ ;  /* 0xcccccccd04027825 */ /* 0x001fe200078e00ff */
[----:B------:R-:W-:-:S04]  /*230e0*/  MOV R2, 0xffffffff ;  /* 0xffffffff00027802 */ /* 0x000fc80000000f00 */
[----:B------:R-:W-:Y:S02]  /*230f0*/  SHF.R.U32.HI R5, RZ, 0x2, R3 ;  /* 0x00000002ff057819 */ /* 0x000fe40000011603 */
[----:B------:R-:W-:-:S03]  /*23100*/  SEL R3, RZ, 0x1, !P0 ;  /* 0x00000001ff037807 */ /* 0x000fc60004000000 */
[--C-:B------:R-:W-:Y:S01]  /*23110*/  IMAD R7, R5, -0x5, R4.reuse ;  /* 0xfffffffb05077824 */ /* 0x100fe200078e0204 */
[----:B------:R-:W-:Y:S01]  /*23120*/  LOP3.LUT R6, R6, R3, RZ, 0x3c, !PT ;  /* 0x0000000306067212 */ /* 0x000fe200078e3cff */
[----:B------:R-:W-:Y:S01]  /*23130*/  IMAD.MOV.U32 R3, RZ, RZ, -0x1 ;  /* 0xffffffffff037424 */ /* 0x000fe200078e00ff */
[----:B------:R-:W-:Y:S02]  /*23140*/  PRMT R4, RZ, 0x7610, R4 ;  /* 0x00007610ff047816 */ /* 0x000fe40000000004 */
[----:B------:R-:W-:Y:S02]  /*23150*/  @P1 LOP3.LUT R6, R6, 0x1, R5, 0x78, !PT ;  /* 0x0000000106061812 */ /* 0x000fe400078e7805 */
[----:B---3--:R-:W-:-:S04]  /*23160*/  IADD3 R14, P0, R14, UR30, RZ ;  /* 0x0000001e0e0e7c10 */ /* 0x008fc8000ff1e0ff */
[----:B--2---:R-:W-:Y:S01]  /*23170*/  IADD3.X R15, R15, UR7, RZ, P0, !PT ;  /* 0x000000070f0f7c10 */ /* 0x004fe200087fe4ff */
[----:B------:R0:W-:Y:S01]  /*23180*/  STL [R1+0x204], R14 ;  /* 0x0002040e01007387 */ /* 0x0001e20000100800 */
[----:B------:R-:W-:-:S03]  /*23190*/  ISETP.GE.U32.AND P0, PT, R14, UR8, PT ;  /* 0x000000080e007c0c */ /* 0x000fc6000bf06070 */
[----:B------:R0:W-:Y:S01]  /*231a0*/  STL [R1+0x200], R15 ;  /* 0x0002000f01007387 */ /* 0x0001e20000100800 */
[----:B------:R-:W-:-:S13]  /*231b0*/  ISETP.GE.U32.AND.EX P0, PT, R15, UR9, PT, P0 ;  /* 0x000000090f007c0c */ /* 0x000fda000bf06100 */
[----:B0-----:R-:W-:Y:S05]  /*231c0*/  @P0 BRA `(.L_x_558) ;  /* 0x0000000400640947 */ /* 0x001fea0003800000 */
[----:B------:R-:W0:Y:S01]  /*231d0*/  S2R R8, SR_CTAID.X ;  /* 0x0000000000087919 */ /* 0x000e220000002500 */
[----:B------:R-:W-:Y:S01]  /*231e0*/  ULDC UR8, c[0x0][0x150] ;  /* 0x0000540000087ab9 */ /* 0x000fe20000000800 */
[----:B------:R-:W1:Y:S01]  /*231f0*/  LDC R5, c[0x0][0x144] ;  /* 0x00005100ff057b82 */ /* 0x000e620000000800 */
[----:B------:R-:W-:Y:S01]  /*23200*/  UISETP.NE.AND UP0, UPT, UR39, URZ, UPT ;  /* 0x0000003f2700728c */ /* 0x000fe2000bf05270 */
[----:B------:R-:W2:Y:S01]  /*23210*/  S2R R2, SR_CTAID.Y ;  /* 0x0000000000027919 */ /* 0x000ea20000002600 */
[----:B------:R-:W-:-:S04]  /*23220*/  ULDC UR11, c[0x0][0x630] ;  /* 0x00018c00000b7ab9 */ /* 0x000fc80000000800 */
[----:B------:R-:W-:Y:S01]  /*23230*/  PLOP3.LUT P0, PT, PT, PT, UP0, 0x80, 0x0 ;  /* 0x000000000000781c */ /* 0x000fe20003f0f008 */
[----:B------:R-:W3:Y:S01]  /*23240*/  LDC R13, c[0x0][0x148] ;  /* 0x00005200ff0d7b82 */ /* 0x000ee20000000800 */
[----:B0-----:R-:W-:Y:S02]  /*23250*/  I2FP.F32.U32 R3, R8 ;  /* 0x0000000800037245 */ /* 0x001fe40000201000 */
[----:B--2---:R-:W-:-:S03]  /*23260*/  I2FP.F32.U32 R4, R2 ;  /* 0x0000000200047245 */ /* 0x004fc60000201000 */
[----:B------:R-:W-:Y:S01]  /*23270*/  FMUL R3, R3, UR8 ;  /* 0x0000000803037c20 */ /* 0x000fe20008400000 */
[----:B------:R-:W-:Y:S02]  /*23280*/  ULDC UR8, c[0x0][0x154] ;  /* 0x0000550000087ab9 */ /* 0x000fe40000000800 */
[----:B------:R-:W-:Y:S01]  /*23290*/  FMUL R11, R4, UR8 ;  /* 0x00000008040b7c20 */ /* 0x000fe20008400000 */
[----:B------:R-:W-:Y:S02]  /*232a0*/  ULDC.64 UR8, c[0x0][0x628] ;  /* 0x00018a0000087ab9 */ /* 0x000fe40000000a00 */
[----:B------:R-:W0:Y:S08]  /*232b0*/  F2I.U32.TRUNC.NTZ R3, R3 ;  /* 0x0000000300037305 */ /* 0x000e30000020f000 */
[----:B------:R-:W2:Y:S01]  /*232c0*/  F2I.U32.TRUNC.NTZ R11, R11 ;  /* 0x0000000b000b7305 */ /* 0x000ea2000020f000 */
[----:B0-----:R-:W-:Y:S01]  /*232d0*/  IMAD.MOV R4, RZ, RZ, -R3 ;  /* 0x000000ffff047224 */ /* 0x001fe200078e0a03 */
[----:B------:R-:W-:-:S03]  /*232e0*/  MOV R3, R15 ;  /* 0x0000000f00037202 */ /* 0x000fc60000000f00 */
[----:B-1----:R-:W-:Y:S01]  /*232f0*/  IMAD R8, R5, R4, R8 ;  /* 0x0000000405087224 */ /* 0x002fe200078e0208 */
[----:B--2---:R-:W-:-:S05]  /*23300*/  IADD3 R4, -R11, RZ, RZ ;  /* 0x000000ff0b047210 */ /* 0x004fca0007ffe1ff */
[----:B---3--:R-:W-:Y:S01]  /*23310*/  @P0 IMAD R8, R13, R4, R2 ;  /* 0x000000040d080224 */ /* 0x008fe200078e0202 */
[----:B------:R-:W-:Y:S01]  /*23320*/  ISETP.NE.U32.AND P0, PT, RZ, UR8, PT ;  /* 0x00000008ff007c0c */ /* 0x000fe2000bf05070 */
[----:B------:R-:W-:-:S03]  /*23330*/  IMAD.MOV.U32 R2, RZ, RZ, R14 ;  /* 0x000000ffff027224 */ /* 0x000fc600078e000e */
[----:B------:R-:W-:-:S13]  /*23340*/  ISETP.NE.AND.EX P0, PT, RZ, UR9, PT, P0 ;  /* 0x00000009ff007c0c */ /* 0x000fda000bf05300 */
[----:B------:R-:W-:Y:S05]  /*23350*/  @!P0 BRA `(.L_x_559) ;  /* 0x0000000000288947 */ /* 0x000fea0003800000 */
[----:B------:R-:W-:Y:S02]  /*23360*/  ULDC UR10, c[0x0][0x634] ;  /* 0x00018d00000a7ab9 */ /* 0x000fe40000000800 */
[----:B------:R-:W-:-:S05]  /*23370*/  IADD3 R3, P0, R14, UR10, RZ ;  /* 0x0000000a0e037c10 */ /* 0x000fca000ff1e0ff */
[----:B------:R-:W-:-:S04]  /*23380*/  IMAD.X R11, RZ, RZ, R15, P0 ;  /* 0x000000ffff0b7224 */ /* 0x000fc800000e060f */
[----:B------:R-:W-:-:S04]  /*23390*/  IMAD.WIDE.U32 R4, R11, UR8, RZ ;  /* 0x000000080b047c25 */ /* 0x000fc8000f8e00ff */
[----:B------:R-:W-:-:S04]  /*233a0*/  IMAD.WIDE.U32 R4, P0, R3, UR9, R4 ;  /* 0x0000000903047c25 */ /* 0x000fc8000f800004 */
[----:B------:R-:W-:-:S04]  /*233b0*/  IMAD.WIDE.U32 R2, R3, UR8, RZ ;  /* 0x0000000803027c25 */ /* 0x000fc8000f8e00ff */
[----:B------:R-:W-:Y:S01]  /*233c0*/  IMAD.MOV.U32 R2, RZ, RZ, R5 ;  /* 0x000000ffff027224 */ /* 0x000fe200078e0005 */
[----:B------:R-:W-:Y:S02]  /*233d0*/  IADD3 RZ, P1, R3, R4, RZ ;  /* 0x0000000403ff7210 */ /* 0x000fe40007f3e0ff */
[----:B------:R-:W-:-:S03]  /*233e0*/  IADD3.X R3, RZ, RZ, RZ, P0, !PT ;  /* 0x000000ffff037210 */ /* 0x000fc600007fe4ff */
[----:B------:R-:W-:-:S08]  /*233f0*/  IMAD.WIDE.U32.X R2, R11, UR9, R2, P1 ;  /* 0x000000090b027c25 */ /* 0x000fd000088e0402 */
.L_x_559:
[--C-:B------:R-:W-:Y:S01]  /*23400*/  SHF.R.U64 R11, R2, UR11, R3.reuse ;  /* 0x0000000b020b7c19 */ /* 0x100fe20008001203 */
[----:B------:R-:W-:Y:S01]  /*23410*/  ULDC.64 UR8, c[0x0][0x620] ;  /* 0x0001880000087ab9 */ /* 0x000fe20000000a00 */
[----:B------:R-:W-:Y:S01]  /*23420*/  SHF.R.U32.HI R2, RZ, UR11, R3 ;  /* 0x0000000bff027c19 */ /* 0x000fe20008011603 */
[----:B------:R-:W-:Y:S01]  /*23430*/  ULDC.64 UR10, c[0x0][0x640] ;  /* 0x00019000000a7ab9 */ /* 0x000fe20000000a00 */
[----:B------:R-:W-:Y:S02]  /*23440*/  IADD3 R13, P0, RZ, -R11, RZ ;  /* 0x8000000bff0d7210 */ /* 0x000fe40007f1e0ff */
[----:B------:R-:W-:Y:S02]  /*23450*/  MOV R3, R15 ;  /* 0x0000000f00037202 */ /* 0x000fe40000000f00 */
[----:B------:R-:W-:Y:S02]  /*23460*/  IADD3.X R2, RZ, ~R2, RZ, P0, !PT ;  /* 0x80000002ff027210 */ /* 0x000fe400007fe4ff */
[----:B------:R-:W-:-:S03]  /*23470*/  ISETP.NE.U32.AND P0, PT, RZ, UR10, PT ;  /* 0x0000000aff007c0c */ /* 0x000fc6000bf05070 */
[----:B------:R-:W-:Y:S01]  /*23480*/  IMAD R2, R2, UR8, RZ ;  /* 0x0000000802027c24 */ /* 0x000fe2000f8e02ff */
[----:B------:R-:W-:-:S03]  /*23490*/  ISETP.NE.AND.EX P0, PT, RZ, UR11, PT, P0 ;  /* 0x0000000bff007c0c */ /* 0x000fc6000bf05300 */
[----:B------:R-:W-:Y:S02]  /*234a0*/  IMAD R5, R13, UR9, R2 ;  /* 0x000000090d057c24 */ /* 0x000fe4000f8e0202 */
[----:B------:R-:W-:-:S04]  /*234b0*/  IMAD.MOV.U32 R2, RZ, RZ, R14 ;  /* 0x000000ffff027224 */ /* 0x000fc800078e000e */
[----:B------:R-:W-:Y:S01]  /*234c0*/  IMAD.WIDE.U32 R2, R13, UR8, R2 ;  /* 0x000000080d027c25 */ /* 0x000fe2000f8e0002 */
[----:B------:R-:W-:-:S03]  /*234d0*/  ULDC UR8, c[0x0][0x618] ;  /* 0x0001860000087ab9 */ /* 0x000fc60000000800 */
[----:B------:R-:W-:-:S05]  /*234e0*/  IMAD.IADD R3, R3, 0x1, R5 ;  /* 0x0000000103037824 */ /* 0x000fca00078e0205 */
[--C-:B------:R-:W-:Y:S02]  /*234f0*/  SHF.R.U64 R12, R2, UR8, R3.reuse ;  /* 0x00000008020c7c19 */ /* 0x100fe40008001203 */
[----:B------:R-:W-:Y:S01]  /*23500*/  SHF.R.U32.HI R3, RZ, UR8, R3 ;  /* 0x00000008ff037c19 */ /* 0x000fe20008011603 */
[----:B------:R-:W-:-:S03]  /*23510*/  ULDC UR8, c[0x0][0x608] ;  /* 0x0001820000087ab9 */ /* 0x000fc60000000800 */
[--C-:B------:R-:W-:Y:S02]  /*23520*/  SHF.R.U32.HI R2, RZ, UR8, R3.reuse ;  /* 0x00000008ff027c19 */ /* 0x100fe40008011603 */
[----:B------:R-:W-:Y:S01]  /*23530*/  SHF.R.U64 R13, R12, UR8, R3 ;  /* 0x000000080c0d7c19 */ /* 0x000fe20008001203 */
[----:B------:R-:W-:Y:S02]  /*23540*/  ULDC UR8, c[0x0][0x658] ;  /* 0x0001960000087ab9 */ /* 0x000fe40000000800 */
[--C-:B------:R-:W-:Y:S02]  /*23550*/  SHF.R.U32.HI R15, RZ, UR8, R2.reuse ;  /* 0x00000008ff0f7c19 */ /* 0x100fe40008011602 */
[----:B------:R-:W-:-:S03]  /*23560*/  SHF.R.U64 R14, R13, UR8, R2 ;  /* 0x000000080d0e7c19 */ /* 0x000fc60008001202 */
[----:B------:R-:W-:Y:S01]  /*23570*/  IMAD.MOV.U32 R3, RZ, RZ, R15 ;  /* 0x000000ffff037224 */ /* 0x000fe200078e000f */
[----:B------:R-:W-:Y:S01]  /*23580*/  MOV R2, R14 ;  /* 0x0000000e00027202 */ /* 0x000fe20000000f00 */
[----:B------:R-:W-:Y:S06]  /*23590*/  @!P0 BRA `(.L_x_560) ;  /* 0x0000000000288947 */ /* 0x000fec0003800000 */
[----:B------:R-:W-:Y:S02]  /*235a0*/  ULDC UR8, c[0x0][0x64c] ;  /* 0x0001930000087ab9 */ /* 0x000fe40000000800 */
[----:B------:R-:W-:-:S04]  /*235b0*/  IADD3 R3, P0, R14, UR8, RZ ;  /* 0x000000080e037c10 */ /* 0x000fc8000ff1e0ff */
[----:B------:R-:W-:-:S05]  /*235c0*/  IADD3.X R15, RZ, R15, RZ, P0, !PT ;  /* 0x0000000fff0f7210 */ /* 0x000fca00007fe4ff */
[----:B------:R-:W-:-:S04]  /*235d0*/  IMAD.WIDE.U32 R4, R15, UR10, RZ ;  /* 0x0000000a0f047c25 */ /* 0x000fc8000f8e00ff */
[----:B------:R-:W-:-:S04]  /*235e0*/  IMAD.WIDE.U32 R4, P0, R3, UR11, R4 ;  /* 0x0000000b03047c25 */ /* 0x000fc8000f800004 */
[----:B------:R-:W-:Y:S01]  /*235f0*/  IMAD.WIDE.U32 R2, R3, UR10, RZ ;  /* 0x0000000a03027c25 */ /* 0x000fe2000f8e00ff */
[----:B------:R-:W-:-:S04]  /*23600*/  MOV R2, R5 ;  /* 0x0000000500027202 */ /* 0x000fc80000000f00 */
[----:B------:R-:W-:Y:S01]  /*23610*/  IADD3 RZ, P1, R3, R4, RZ ;  /* 0x0000000403ff7210 */ /* 0x000fe20007f3e0ff */
[----:B------:R-:W-:-:S04]  /*23620*/  IMAD.X R3, RZ, RZ, RZ, P0 ;  /* 0x000000ffff037224 */ /* 0x000fc800000e06ff */
[----:B------:R-:W-:-:S08]  /*23630*/  IMAD.WIDE.U32.X R2, R15, UR11, R2, P1 ;  /* 0x0000000b0f027c25 */ /* 0x000fd000088e0402 */
.L_x_560:
[----:B------:R-:W-:Y:S01]  /*23640*/  ULDC UR8, c[0x0][0x648] ;  /* 0x0001920000087ab9 */ /* 0x000fe20000000800 */
[----:B------:R-:W-:Y:S01]  /*23650*/  LOP3.LUT R13, R13, UR6, RZ, 0xc0, !PT ;  /* 0x000000060d0d7c12 */ /* 0x000fe2000f8ec0ff */
[----:B------:R-:W-:Y:S01]  /*23660*/  UISETP.NE.AND UP0, UPT, UR39, URZ, UPT ;  /* 0x0000003f2700728c */ /* 0x000fe2000bf05270 */
[----:B------:R-:W-:Y:S01]  /*23670*/  SHF.R.U64 R2, R2, UR8, R3 ;  /* 0x0000000802027c19 */ /* 0x000fe20008001203 */
[----:B------:R-:W-:Y:S01]  /*23680*/  ULDC UR8, c[0x0][0x638] ;  /* 0x00018e0000087ab9 */ /* 0x000fe20000000800 */
[----:B------:R-:W-:Y:S02]  /*23690*/  LOP3.LUT R5, R12, UR4, RZ, 0xc0, !PT ;  /* 0x000000040c057c12 */ /* 0x000fe4000f8ec0ff */
[----:B------:R-:W-:Y:S01]  /*236a0*/  MOV R4, 0x1 ;  /* 0x0000000100047802 */ /* 0x000fe20000000f00 */
[----:B------:R-:W-:Y:S01]  /*236b0*/  IMAD.MOV R3, RZ, RZ, -R2 ;  /* 0x000000ffff037224 */ /* 0x000fe200078e0a02 */
[----:B------:R-:W-:Y:S01]  /*236c0*/  PLOP3.LUT P0, PT, PT, PT, UP0, 0x40, 0x0 ;  /* 0x000000000000781c */ /* 0x000fe20003f0e808 */
[----:B------:R-:W-:Y:S01]  /*236d0*/  IMAD R13, R2, UR5, R13 ;  /* 0x00000005020d7c24 */ /* 0x000fe2000f8e020d */
[----:B------:R-:W-:Y:S01]  /*236e0*/  PLOP3.LUT P1, PT, PT, PT, UP0, 0x40, 0x0 ;  /* 0x000000000000781c */ /* 0x000fe20003f2e808 */
[----:B------:R-:W-:Y:S01]  /*236f0*/  IMAD R14, R3, UR8, R14 ;  /* 0x00000008030e7c24 */ /* 0x000fe2000f8e020e */
[----:B------:R-:W-:-:S02]  /*23700*/  ULDC UR8, c[0x0][0x610] ;  /* 0x0001840000087ab9 */ /* 0x000fc40000000800 */
[----:B------:R-:W-:Y:S01]  /*23710*/  IMAD R8, R13, UR8, R8 ;  /* 0x000000080d087c24 */ /* 0x000fe2000f8e0208 */
[----:B------:R-:W-:Y:S02]  /*23720*/  ULDC UR8, c[0x0][0x600] ;  /* 0x0001800000087ab9 */ /* 0x000fe40000000800 */
[----:B------:R-:W-:-:S05]  /*23730*/  IMAD R5, R14, UR8, R5 ;  /* 0x000000080e057c24 */ /* 0x000fca000f8e0205 */
[----:B------:R-:W-:Y:S02]  /*23740*/  SEL R3, R5, R8, P0 ;  /* 0x0000000805037207 */ /* 0x000fe40000000000 */
[----:B------:R-:W-:-:S07]  /*23750*/  SEL R2, R8, R5, P1 ;  /* 0x0000000508027207 */ /* 0x000fce0000800000 */
.L_x_558:
[----:B------:R-:W-:Y:S05]  /*23760*/  BSYNC B1 ;  /* 0x0000000000017941 */ /* 0x000fea0003800000 */
.L_x_557:
[----:B------:R-:W-:-:S13]  /*23770*/  LOP3.LUT P0, RZ, R4, 0xff, RZ, 0xc0, !PT ;  /* 0x000000ff04ff7812 */ /* 0x000fda000780c0ff */
[----:B------:R-:W-:Y:S05]  /*23780*/  @P0 BRA `(.L_x_561) ;  /* 0xfffffff000e80947 */ /* 0x000fea000383ffff */
[----:B------:R-:W-:Y:S05]  /*23790*/  BSYNC B0 ;  /* 0x0000000000007941 */ /* 0x000fea0003800000 */
.L_x_550:
[----:B------:R-:W-:-:S03]  /*237a0*/  UMOV UR8, 0xffffffff ;  /* 0xffffffff00087882 */ /* 0x000fc60000000000 */
[----:B------:R-:W-:Y:S05]  /*237b0*/  BRA.DIV UR8, `(.L_x_562) ;  /* 0x00000006083c7947 */ /* 0x000fea000b800000 */
[----:B------:R-:W-:-:S13]  /*237c0*/  ELECT P6, URZ, PT ;  /* 0x00000000003f782f */ /* 0x000fda00038c0000 */
.L_x_577:
[----:B------:R-:W-:Y:S04]  /*237d0*/  BSSY B0, `(.L_x_563) ;  /* 0x0000035000007945 */ /* 0x000fe80003800000 */
[----:B------:R-:W-:Y:S05]  /*237e0*/  @!P6 BRA `(.L_x_564) ;  /* 0x0000000000cce947 */ /* 0x000fea0003800000 */
[----:B------:R-:W-:-:S04]  /*237f0*/  ULOP3.LUT UR8, UR38, 0x2, URZ, 0xfc, !UPT ;  /* 0x0000000226087892 */ /* 0x000fc8000f8efc3f */
[----:B------:R-:W-:-:S06]  /*23800*/  UISETP.NE.AND UP0, UPT, UR8, 0x3, UPT ;  /* 0x000000030800788c */ /* 0x000fcc000bf05270 */
[----:B------:R-:W-:-:S13]  /*23810*/  PLOP3.LUT P0, PT, PT, PT, UP0, 0x80, 0x0 ;  /* 0x000000000000781c */ /* 0x000fda0003f0f008 */
[----:B------:R-:W-:Y:S05]  /*23820*/  @!P0 BRA `(.L_x_565) ;  /* 0x0000000000048947 */ /* 0x000fea0003800000 */
[----:B------:R-:W-:Y:S01]  /*23830*/  BPT.TRAP 0x1 ;  /* 0x000000040000795c */ /* 0x000fe20000300000 */
.L_x_565:
[----:B------:R-:W0:Y:S01]  /*23840*/  S2R R3, SR_CgaCtaId ;  /* 0x0000000000037919 */ /* 0x000e220000008800 */
[----:B------:R-:W-:Y:S02]  /*23850*/  MOV R0, 0x400 ;  /* 0x0000040000007802 */ /* 0x000fe40000000f00 */
[----:B------:R-:W-:Y:S02]  /*23860*/  SHF.L.U32 R2, R6, 0x1f, RZ ;  /* 0x0000001f06027819 */ /* 0x000fe400000006ff */
[----:B0-----:R-:W-:-:S05]  /*23870*/  LEA R0, R3, R0, 0x18 ;  /* 0x0000000003007211 */ /* 0x001fca00078ec0ff */
[----:B------:R-:W-:-:S05]  /*23880*/  VIADD R0, R0, 0x28 ;  /* 0x0000002800007836 */ /* 0x000fca0000000000 */
[----:B------:R-:W-:-:S04]  /*23890*/  LEA R3, R7, R0, 0x3 ;  /* 0x0000000007037211 */ /* 0x000fc800078e18ff */
[----:B------:R-:W0:Y:S02]  /*238a0*/  SYNCS.PHASECHK.TRANS64.TRYWAIT P0, [R3+URZ], R2 ;  /* 0x00000002030075a7 */ /* 0x000e24000800017f */
[----:B0-----:R-:W-:Y:S05]  /*238b0*/  @!P0 BRA `(.L_x_566) ;  /* 0x00000004001c8947 */ /* 0x001fea0003800000 */
.L_x_578:
[----:B------:R-:W-:-:S05]  /*238c0*/  VIADD R7, R7, 0x1 ;  /* 0x0000000107077836 */ /* 0x000fca0000000000 */
[----:B------:R-:W-:-:S04]  /*238d0*/  ISETP.NE.AND P0, PT, R7, 0x5, PT ;  /* 0x000000050700780c */ /* 0x000fc80003f05270 */
[----:B0-----:R-:W-:Y:S02]  /*238e0*/  SEL R3, RZ, 0x1, P0 ;  /* 0x00000001ff037807 */ /* 0x001fe40000000000 */
[----:B------:R-:W-:Y:S02]  /*238f0*/  SEL R7, R7, RZ, P0 ;  /* 0x000000ff07077207 */ /* 0x000fe40000000000 */
[----:B------:R-:W-:Y:S02]  /*23900*/  LOP3.LUT R6, R6, R3, RZ, 0x3c, !PT ;  /* 0x0000000306067212 */ /* 0x000fe400078e3cff */
[----:B------:R-:W-:Y:S02]  /*23910*/  LEA R3, R7, R0, 0x3 ;  /* 0x0000000007037211 */ /* 0x000fe400078e18ff */
[----:B------:R-:W-:-:S04]  /*23920*/  SHF.L.U32 R2, R6, 0x1f, RZ ;  /* 0x0000001f06027819 */ /* 0x000fc800000006ff */
[----:B------:R-:W0:Y:S02]  /*23930*/  SYNCS.PHASECHK.TRANS64.TRYWAIT P0, [R3+URZ], R2 ;  /* 0x00000002030075a7 */ /* 0x000e24000800017f */
[----:B0-----:R-:W-:Y:S05]  /*23940*/  @!P0 BRA `(.L_x_567) ;  /* 0x00000004000c8947 */ /* 0x001fea0003800000 */
.L_x_579:
[----:B0-----:R-:W-:-:S05]  /*23950*/  VIADD R2, R7, 0x1 ;  /* 0x0000000107027836 */ /* 0x001fca0000000000 */
[----:B------:R-:W-:-:S04]  /*23960*/  ISETP.NE.AND P0, PT, R2, 0x5, PT ;  /* 0x000000050200780c */ /* 0x000fc80003f05270 */
[----:B------:R-:W-:Y:S02]  /*23970*/  SEL R3, RZ, 0x1, P0 ;  /* 0x00000001ff037807 */ /* 0x000fe40000000000 */
[----:B------:R-:W-:Y:S02]  /*23980*/  SEL R5, R2, RZ, P0 ;  /* 0x000000ff02057207 */ /* 0x000fe40000000000 */
[----:B------:R-:W-:Y:S02]  /*23990*/  LOP3.LUT R6, R6, R3, RZ, 0x3c, !PT ;  /* 0x0000000306067212 */ /* 0x000fe400078e3cff */
[----:B------:R-:W-:Y:S02]  /*239a0*/  LEA R3, R5, R0, 0x3 ;  /* 0x0000000005037211 */ /* 0x000fe400078e18ff */
[----:B------:R-:W-:-:S04]  /*239b0*/  SHF.L.U32 R2, R6, 0x1f, RZ ;  /* 0x0000001f06027819 */ /* 0x000fc800000006ff */
[----:B------:R-:W0:Y:S02]  /*239c0*/  SYNCS.PHASECHK.TRANS64.TRYWAIT P0, [R3+URZ], R2 ;  /* 0x00000002030075a7 */ /* 0x000e24000800017f */
[----:B0-----:R-:W-:Y:S05]  /*239d0*/  @!P0 BRA `(.L_x_568) ;  /* 0x0000000000fc8947 */ /* 0x001fea0003800000 */
.L_x_580:
        /* <DEDUP_REMOVED lines=9> */
.L_x_581:
[----:B0-----:R-:W-:-:S05]  /*23a70*/  VIADD R2, R5, 0x1 ;  /* 0x0000000105027836 */ /* 0x001fca0000000000 */
[----:B------:R-:W-:-:S04]  /*23a80*/  ISETP.NE.AND P0, PT, R2, 0x5, PT ;  /* 0x000000050200780c */ /* 0x000fc80003f05270 */
[----:B------:R-:W-:Y:S02]  /*23a90*/  SEL R4, RZ, 0x1, P0 ;  /* 0x00000001ff047807 */ /* 0x000fe40000000000 */
[----:B------:R-:W-:Y:S02]  /*23aa0*/  SEL R3, R2, RZ, P0 ;  /* 0x000000ff02037207 */ /* 0x000fe40000000000 */
[----:B------:R-:W-:Y:S02]  /*23ab0*/  LOP3.LUT R4, R7, R4, RZ, 0x3c, !PT ;  /* 0x0000000407047212 */ /* 0x000fe400078e3cff */
[----:B------:R-:W-:Y:S02]  /*23ac0*/  LEA R3, R3, R0, 0x3 ;  /* 0x0000000003037211 */ /* 0x000fe400078e18ff */
[----:B------:R-:W-:-:S07]  /*23ad0*/  SHF.L.U32 R0, R4, 0x1f, RZ ;  /* 0x0000001f04007819 */ /* 0x000fce00000006ff */
.L_x_570:
[----:B0-----:R0:W1:Y:S02]  /*23ae0*/  SYNCS.PHASECHK.TRANS64.TRYWAIT P0, [R3+URZ], R0 ;  /* 0x00000000030075a7 */ /* 0x001064000800017f */
[----:B-1----:R-:W-:Y:S05]  /*23af0*/  @!P0 NANOSLEEP.SYNCS 0x989680 ;  /* 0x009896800000895d */ /* 0x002fea0003900000 */
[----:B------:R-:W1:Y:S02]  /*23b00*/  @!P0 SYNCS.PHASECHK.TRANS64 P0, [R3+URZ], R0 ;  /* 0x00000000030085a7 */ /* 0x000e64000800007f */
[----:B-1----:R-:W-:Y:S05]  /*23b10*/  @!P0 BRA `(.L_x_570) ;  /* 0xfffffffc00f08947 */ /* 0x002fea000383ffff */
.L_x_564:
[----:B------:R-:W-:Y:S05]  /*23b20*/  BSYNC B0 ;  /* 0x0000000000007941 */ /* 0x000fea0003800000 */
.L_x_563:
[----:B------:R-:W-:Y:S05]  /*23b30*/  EXIT ;  /* 0x000000000000794d */ /* 0x000fea0003800000 */
.L_x_21:
[----:B-1----:R1:W2:Y:S02]  /*23b40*/  SYNCS.PHASECHK.TRANS64.TRYWAIT P1, [R4+URZ], R3 ;  /* 0x00000003040075a7 */ /* 0x0022a4000802017f */
[----:B--2---:R-:W-:Y:S05]  /*23b50*/  @!P1 NANOSLEEP.SYNCS 0x989680 ;  /* 0x009896800000995d */ /* 0x004fea0003900000 */
[----:B------:R-:W2:Y:S02]  /*23b60*/  @!P1 SYNCS.PHASECHK.TRANS64 P1, [R4+URZ], R3 ;  /* 0x00000003040095a7 */ /* 0x000ea4000802007f */
[----:B--2---:R-:W-:Y:S05]  /*23b70*/  @!P1 BRA `(.L_x_21) ;  /* 0xfffffffc00f09947 */ /* 0x004fea000383ffff */
[----:B------:R-:W-:Y:S05]  /*23b80*/  BRA `(.L_x_20) ;  /* 0xfffffdd800e47947 */ /* 0x000fea000383ffff */
.L_x_26:
[----:B-1----:R1:W2:Y:S02]  /*23b90*/  SYNCS.PHASECHK.TRANS64.TRYWAIT P1, [R3+URZ], R4 ;  /* 0x00000004030075a7 */ /* 0x0022a4000802017f */
[----:B--2---:R-:W-:Y:S05]  /*23ba0*/  @!P1 NANOSLEEP.SYNCS 0x989680 ;  /* 0x009896800000995d */ /* 0x004fea0003900000 */
[----:B------:R-:W2:Y:S02]  /*23bb0*/  @!P1 SYNCS.PHASECHK.TRANS64 P1, [R3+URZ], R4 ;  /* 0x00000004030095a7 */ /* 0x000ea4000802007f */
[----:B--2---:R-:W-:Y:S05]  /*23bc0*/  @!P1 BRA `(.L_x_26) ;  /* 0xfffffffc00f09947 */ /* 0x004fea000383ffff */
[----:B------:R-:W-:Y:S05]  /*23bd0*/  BRA `(.L_x_25) ;  /* 0xfffffe5000707947 */ /* 0x000fea000383ffff */
.L_x_551:
[----:B------:R-:W-:Y:S01]  /*23be0*/  BSSY B1, `(.L_x_571) ;  /* 0x0000006000017945 */ /* 0x000fe20003800000 */
[----:B------:R-:W-:-:S07]  /*23bf0*/  IMAD.MOV.U32 R15, RZ, RZ, -0x1 ;  /* 0xffffffffff0f7424 */ /* 0x000fce00078e00ff */
[----:B------:R-:W-:Y:S05]  /*23c00*/  WARPSYNC.COLLECTIVE R15, `(.L_x_572) ;  /* 0x000000000f0c7348 */ /* 0x000fea0003c00000 */
[----:B------:R-:W-:Y:S02]  /*23c10*/  ELECT P6, UR62, PT ;  /* 0x00000000003e782f */ /* 0x000fe400038c0000 */
[----:B------:R-:W-:Y:S01]  /*23c20*/  MOV R14, UR62 ;  /* 0x0000003e000e7c02 */ /* 0x000fe20008000f00 */
[----:B------:R-:W-:Y:S10]  /*23c30*/  ENDCOLLECTIVE ;  /* 0x000000000000791b */ /* 0x000ff40003800000 */
.L_x_572:
[----:B------:R-:W-:Y:S05]  /*23c40*/  BSYNC B1 ;  /* 0x0000000000017941 */ /* 0x000fea0003800000 */
.L_x_571:
[----:B------:R-:W-:Y:S05]  /*23c50*/  BRA `(.L_x_573) ;  /* 0xffffffec00c07947 */ /* 0x000fea000383ffff */
.L_x_554:
[----:B0-----:R0:W1:Y:S02]  /*23c60*/  SYNCS.PHASECHK.TRANS64.TRYWAIT P0, [R15+URZ+0x28], R14 ;  /* 0x0000280e0f0075a7 */ /* 0x001064000800017f */
[----:B-1----:R-:W-:Y:S05]  /*23c70*/  @!P0 NANOSLEEP.SYNCS 0x989680 ;  /* 0x009896800000895d */ /* 0x002fea0003900000 */
[----:B------:R-:W1:Y:S02]  /*23c80*/  @!P0 SYNCS.PHASECHK.TRANS64 P0, [R15+URZ+0x28], R14 ;  /* 0x0000280e0f0085a7 */ /* 0x000e64000800007f */
[----:B-1----:R-:W-:Y:S05]  /*23c90*/  @!P0 BRA `(.L_x_554) ;  /* 0xfffffffc00f08947 */ /* 0x002fea000383ffff */
[----:B------:R-:W-:Y:S05]  /*23ca0*/  BRA `(.L_x_574) ;  /* 0xffffffec00f07947 */ /* 0x000fea000383ffff */
.L_x_562:
[----:B------:R-:W-:Y:S01]  /*23cb0*/  BSSY B0, `(.L_x_575) ;  /* 0x0000006000007945 */ /* 0x000fe20003800000 */
[----:B------:R-:W-:-:S07]  /*23cc0*/  MOV R15, 0xffffffff ;  /* 0xffffffff000f7802 */ /* 0x000fce0000000f00 */
[----:B------:R-:W-:Y:S05]  /*23cd0*/  WARPSYNC.COLLECTIVE R15, `(.L_x_576) ;  /* 0x000000000f0c7348 */ /* 0x000fea0003c00000 */
[----:B------:R-:W-:Y:S02]  /*23ce0*/  ELECT P6, UR62, PT ;  /* 0x00000000003e782f */ /* 0x000fe400038c0000 */
[----:B------:R-:W-:Y:S01]  /*23cf0*/  MOV R14, UR62 ;  /* 0x0000003e000e7c02 */ /* 0x000fe20008000f00 */
[----:B------:R-:W-:Y:S10]  /*23d00*/  ENDCOLLECTIVE ;  /* 0x000000000000791b */ /* 0x000ff40003800000 */
.L_x_576:
[----:B------:R-:W-:Y:S05]  /*23d10*/  BSYNC B0 ;  /* 0x0000000000007941 */ /* 0x000fea0003800000 */
.L_x_575:
[----:B------:R-:W-:Y:S05]  /*23d20*/  BRA `(.L_x_577) ;  /* 0xfffffff800a87947 */ /* 0x000fea000383ffff */
.L_x_566:
[----:B0-----:R0:W1:Y:S02]  /*23d30*/  SYNCS.PHASECHK.TRANS64.TRYWAIT P0, [R3+URZ], R2 ;  /* 0x00000002030075a7 */ /* 0x001064000800017f */
[----:B-1----:R-:W-:Y:S05]  /*23d40*/  @!P0 NANOSLEEP.SYNCS 0x989680 ;  /* 0x009896800000895d */ /* 0x002fea0003900000 */
[----:B------:R-:W1:Y:S02]  /*23d50*/  @!P0 SYNCS.PHASECHK.TRANS64 P0, [R3+URZ], R2 ;  /* 0x00000002030085a7 */ /* 0x000e64000800007f */
[----:B-1----:R-:W-:Y:S05]  /*23d60*/  @!P0 BRA `(.L_x_566) ;  /* 0xfffffffc00f08947 */ /* 0x002fea000383ffff */
[----:B------:R-:W-:Y:S05]  /*23d70*/  BRA `(.L_x_578) ;  /* 0xfffffff800d07947 */ /* 0x000fea000383ffff */
.L_x_567:
[----:B0-----:R0:W1:Y:S02]  /*23d80*/  SYNCS.PHASECHK.TRANS64.TRYWAIT P0, [R3+URZ], R2 ;  /* 0x00000002030075a7 */ /* 0x001064000800017f */
[----:B-1----:R-:W-:Y:S05]  /*23d90*/  @!P0 NANOSLEEP.SYNCS 0x989680 ;  /* 0x009896800000895d */ /* 0x002fea0003900000 */
[----:B------:R-:W1:Y:S02]  /*23da0*/  @!P0 SYNCS.PHASECHK.TRANS64 P0, [R3+URZ], R2 ;  /* 0x00000002030085a7 */ /* 0x000e64000800007f */
[----:B-1----:R-:W-:Y:S05]  /*23db0*/  @!P0 BRA `(.L_x_567) ;  /* 0xfffffffc00f08947 */ /* 0x002fea000383ffff */
[----:B------:R-:W-:Y:S05]  /*23dc0*/  BRA `(.L_x_579) ;  /* 0xfffffff800e07947 */ /* 0x000fea000383ffff */
.L_x_568:
[----:B0-----:R0:W1:Y:S02]  /*23dd0*/  SYNCS.PHASECHK.TRANS64.TRYWAIT P0, [R3+URZ], R2 ;  /* 0x00000002030075a7 */ /* 0x001064000800017f */
[----:B-1----:R-:W-:Y:S05]  /*23de0*/  @!P0 NANOSLEEP.SYNCS 0x989680 ;  /* 0x009896800000895d */ /* 0x002fea0003900000 */
[----:B------:R-:W1:Y:S02]  /*23df0*/  @!P0 SYNCS.PHASECHK.TRANS64 P0, [R3+URZ], R2 ;  /* 0x00000002030085a7 */ /* 0x000e64000800007f */
[----:B-1----:R-:W-:Y:S05]  /*23e00*/  @!P0 BRA `(.L_x_568) ;  /* 0xfffffffc00f08947 */ /* 0x002fea000383ffff */
[----:B------:R-:W-:Y:S05]  /*23e10*/  BRA `(.L_x_580) ;  /* 0xfffffff800f07947 */ /* 0x000fea000383ffff */
.L_x_569:
[----:B0-----:R0:W1:Y:S02]  /*23e20*/  SYNCS.PHASECHK.TRANS64.TRYWAIT P0, [R3+URZ], R2 ;  /* 0x00000002030075a7 */ /* 0x001064000800017f */
[----:B-1----:R-:W-:Y:S05]  /*23e30*/  @!P0 NANOSLEEP.SYNCS 0x989680 ;  /* 0x009896800000895d */ /* 0x002fea0003900000 */
[----:B------:R-:W1:Y:S02]  /*23e40*/  @!P0 SYNCS.PHASECHK.TRANS64 P0, [R3+URZ], R2 ;  /* 0x00000002030085a7 */ /* 0x000e64000800007f */
[----:B-1----:R-:W-:Y:S05]  /*23e50*/  @!P0 BRA `(.L_x_569) ;  /* 0xfffffffc00f08947 */ /* 0x002fea000383ffff */
[----:B------:R-:W-:Y:S05]  /*23e60*/  BRA `(.L_x_581) ;  /* 0xfffffffc00007947 */ /* 0x000fea000383ffff */
.L_x_582:
[----:B------:R-:W-:-:S00]  /*23e70*/  BRA `(.L_x_582) ;  /* 0xfffffffc00fc7947 */ /* 0x000fc0000383ffff */
[----:B------:R-:W-:-:S00]  /*23e80*/  NOP ;  /* 0x0000000000007918 */ /* 0x000fc00000000000 */
[----:B------:R-:W-:-:S00]  /*23e90*/  NOP ;  /* 0x0000000000007918 */ /* 0x000fc00000000000 */
[----:B------:R-:W-:-:S00]  /*23ea0*/  NOP ;  /* 0x0000000000007918 */ /* 0x000fc00000000000 */
[----:B------:R-:W-:-:S00]  /*23eb0*/  NOP ;  /* 0x0000000000007918 */ /* 0x000fc00000000000 */
[----:B------:R-:W-:-:S00]  /*23ec0*/  NOP ;  /* 0x0000000000007918 */ /* 0x000fc00000000000 */
[----:B------:R-:W-:-:S00]  /*23ed0*/  NOP ;  /* 0x0000000000007918 */ /* 0x000fc00000000000 */
[----:B------:R-:W-:-:S00]  /*23ee0*/  NOP ;  /* 0x0000000000007918 */ /* 0x000fc00000000000 */
[----:B------:R-:W-:-:S00]  /*23ef0*/  NOP ;  /* 0x0000000000007918 */ /* 0x000fc00000000000 */
.L_x_583:


//--------------------- .nv.global.init           --------------------------
	.section	.nv.global.init,"aw",@progbits
.nv.global.init:
	.type		$str$22,@object
	.size		$str$22,($str$23 - $str$22)
$str$22:
        /*0000*/ 	.byte	0x6b, 0x5f, 0x74, 0x69, 0x6c, 0x65, 0x5f, 0x63, 0x6f, 0x75, 0x6e, 0x74, 0x20, 0x3e, 0x3d, 0x20
        /*0010*/ 	.byte	0x31, 0x00
	.type		$str$23,@object
	.size		$str$23,(__unnamed_1 - $str$23)
$str$23:
        /*0012*/ 	.byte	0x2f, 0x74, 0x6d, 0x70, 0x2f, 0x63, 0x75, 0x74, 0x6c, 0x61, 0x73, 0x73, 0x5f, 0x73, 0x77, 0x65
        /*0022*/ 	.byte	0x65, 0x70, 0x5f, 0x73, 0x72, 0x63, 0x2f, 0x69, 0x6e, 0x63, 0x6c, 0x75, 0x64, 0x65, 0x2f, 0x63
        /*0032*/ 	.byte	0x75, 0x74, 0x6c, 0x61, 0x73, 0x73, 0x2f, 0x67, 0x65, 0x6d, 0x6d, 0x2f, 0x63, 0x6f, 0x6c, 0x6c
        /*0042*/ 	.byte	0x65, 0x63, 0x74, 0x69, 0x76, 0x65, 0x2f, 0x73, 0x6d, 0x39, 0x30, 0x5f, 0x6d, 0x6d, 0x61, 0x5f
        /*0052*/ 	.byte	0x74, 0x6d, 0x61, 0x5f, 0x67, 0x6d, 0x6d, 0x61, 0x5f, 0x73, 0x73, 0x5f, 0x77, 0x61, 0x72, 0x70
        /*0062*/ 	.byte	0x73, 0x70, 0x65, 0x63, 0x69, 0x61, 0x6c, 0x69, 0x7a, 0x65, 0x64, 0x2e, 0x68, 0x70, 0x70, 0x00
	.type		__unnamed_1,@object
	.size		__unnamed_1,(.L_0 - __unnamed_1)
__unnamed_1:
        /* <DEDUP_REMOVED lines=181> */
        /*0bc2*/ 	.byte	0x64, 0x65, 0x6e, 0x74, 0x69, 0x74, 0x79, 0x5d, 0x00
.L_0:


//--------------------- .nv.shared._ZN7cutlass13device_kernelINS_4gemm6kernel13GemmUniversalIN4cute5tupleIJiiiiEEENS1_10collective13CollectiveMmaINS1_34MainloopSm90TmaGmmaWarpSpecializedILi5ENS5_IJNS4_1CILi2EEENSA_ILi1EEESC_EEENS1_35KernelTmaWarpSpecializedCooperativeEEENS5_IJNSA_ILi256EEESG_NSA_ILi128EEEEEENS_6half_tENS5_IJlSC_lEEESJ_SK_NS4_8TiledMMAINS4_8MMA_AtomIJNS4_4SM904GMMA26MMA_64x256x16_F32F16F16_SSILNSO_5MajorE0ELSQ_0ELNSO_7ScaleInE1ELSR_1EEEEEENS4_6LayoutISD_NS5_IJSC_NSA_ILi0EEESV_EEEEENS5_IJNS4_10UnderscoreESY_SY_EEEEENS4_13SM90_TMA_LOADENS4_14ComposedLayoutINS4_7SwizzleILi3ELi4ELi3EEENS4_18smem_ptr_flag_bitsILi16EEENSU_INS5_IJNSA_ILi8EEENSA_ILi64EEEEEENS5_IJS18_SC_EEEEEEEvNS4_8identityENS4_23SM90_TMA_LOAD_MULTICASTES1C_vS1D_EENS_8epilogue10collective6detail29Sm90TmaWarpSpecializedAdapterINS1H_15DefaultEpilogueISJ_SK_SK_NS1G_6thread17LinearCombinationISJ_Li1EffLNS1L_9ScaleType4KindE0ELNS_15FloatRoundStyleE2ESJ_EENS1_15EpilogueDefaultEEEEEvvEEEEvNT_6ParamsE --------------------------
	.section	.nv.shared._ZN7cutlass13device_kernelINS_4gemm6kernel13GemmUniversalIN4cute5tupleIJiiiiEEENS1_10collective13CollectiveMmaINS1_34MainloopSm90TmaGmmaWarpSpecializedILi5ENS5_IJNS4_1CILi2EEENSA_ILi1EEESC_EEENS1_35KernelTmaWarpSpecializedCooperativeEEENS5_IJNSA_ILi256EEESG_NSA_ILi128EEEEEENS_6half_tENS5_IJlSC_lEEESJ_SK_NS4_8TiledMMAINS4_8MMA_AtomIJNS4_4SM904GMMA26MMA_64x256x16_F32F16F16_SSILNSO_5MajorE0ELSQ_0ELNSO_7ScaleInE1ELSR_1EEEEEENS4_6LayoutISD_NS5_IJSC_NSA_ILi0EEESV_EEEEENS5_IJNS4_10UnderscoreESY_SY_EEEEENS4_13SM90_TMA_LOADENS4_14ComposedLayoutINS4_7SwizzleILi3ELi4ELi3EEENS4_18smem_ptr_flag_bitsILi16EEENSU_INS5_IJNSA_ILi8EEENSA_ILi64EEEEEENS5_IJS18_SC_EEEEEEEvNS4_8identityENS4_23SM90_TMA_LOAD_MULTICASTES1C_vS1D_EENS_8epilogue10collective6detail29Sm90TmaWarpSpecializedAdapterINS1H_15DefaultEpilogueISJ_SK_SK_NS1G_6thread17LinearCombinationISJ_Li1EffLNS1L_9ScaleType4KindE0ELNS_15FloatRoundStyleE2ESJ_EENS1_15EpilogueDefaultEEEEEvvEEEEvNT_6ParamsE,"aw",@nobits
	.sectionflags	@""
	.align	16
	.zero		1024


//--------------------- .nv.shared.reserved.0     --------------------------
	.section	.nv.shared.reserved.0,"aw",@nobits
	.weak		__nv_reservedSMEM_offset_0_alias
	.size		__nv_reservedSMEM_offset_0_alias, 0, 0
	.other		__nv_reservedSMEM_offset_0_alias,@"STO_CUDA_RESERVED_SHARED STV_DEFAULT"
__nv_reservedSMEM_offset_0_alias:
	.zero		0


//--------------------- .nv.global                --------------------------
	.section	.nv.global,"aw",@nobits
.nv.global:
	.type		_ZN39_INTERNAL_4ac4ee1b_4_k_cu_07463731_40514cute1_E,@object
	.size		_ZN39_INTERNAL_4ac4ee1b_4_k_cu_07463731_40514cute1_E,(_ZN39_INTERNAL_4ac4ee1b_4_k_cu_07463731_40514cuda3std3__45__cpo6cbeginE - _ZN39_INTERNAL_4ac4ee1b_4_k_cu_07463731_40514cute1_E)
_ZN39_INTERNAL_4ac4ee1b_4_k_cu_07463731_40514cute1_E:
	.zero		1
	.type		_ZN39_INTERNAL_4ac4ee1b_4_k_cu_07463731_40514cuda3std3__45__cpo6cbeginE,@object
	.size		_ZN39_INTERNAL_4ac4ee1b_4_k_cu_07463731_40514cuda3std3__45__cpo6cbeginE,(_ZN39_INTERNAL_4ac4ee1b_4_k_cu_07463731_40514cuda3std3__48in_placeE - _ZN39_INTERNAL_4ac4ee1b_4_k_cu_07463731_40514cuda3std3__45__cpo6cbeginE)
_ZN39_INTERNAL_4ac4ee1b_4_k_cu_07463731_40514cuda3std3__45__cpo6cbeginE:
	.zero		1
	.type		_ZN39_INTERNAL_4ac4ee1b_4_k_cu_07463731_40514cuda3std3__48in_placeE,@object
	.size		_ZN39_INTERNAL_4ac4ee1b_4_k_cu_07463731_40514cuda3std3__48in_placeE,(_ZN39_INTERNAL_4ac4ee1b_4_k_cu_07463731_40514cuda3std6ranges3__45__cpo9iter_moveE - _ZN39_INTERNAL_4ac4ee1b_4_k_cu_07463731_40514cuda3std3__48in_placeE)
_ZN39_INTERNAL_4ac4ee1b_4_k_cu_07463731_40514cuda3std3__48in_placeE:
	.zero		1
	.type		_ZN39_INTERNAL_4ac4ee1b_4_k_cu_07463731_40514cuda3std6ranges3__45__cpo9iter_moveE,@object
	.size		_ZN39_INTERNAL_4ac4ee1b_4_k_cu_07463731_40514cuda3std6ranges3__45__cpo9iter_moveE,(_ZN39_INTERNAL_4ac4ee1b_4_k_cu_07463731_40514cuda3std3__45__cpo5beginE - _ZN39_INTERNAL_4ac4ee1b_4_k_cu_07463731_40514cuda3std6ranges3__45__cpo9iter_moveE)
_ZN39_INTERNAL_4ac4ee1b_4_k_cu_07463731_40514cuda3std6ranges3__45__cpo9iter_moveE:
	.zero		1
	.type		_ZN39_INTERNAL_4ac4ee1b_4_k_cu_07463731_40514cuda3std3__45__cpo5beginE,@object
	.size		_ZN39_INTERNAL_4ac4ee1b_4_k_cu_07463731_40514cuda3std3__45__cpo5beginE,(_ZN39_INTERNAL_4ac4ee1b_4_k_cu_07463731_40514cuda3std3__441_GLOBAL__N__4ac4ee1b_4_k_cu_07463731_40516ignoreE - _ZN39_INTERNAL_4ac4ee1b_4_k_cu_07463731_40514cuda3std3__45__cpo5beginE)
_ZN39_INTERNAL_4ac4ee1b_4_k_cu_07463731_40514cuda3std3__45__cpo5beginE:
	.zero		1
	.type		_ZN39_INTERNAL_4ac4ee1b_4_k_cu_07463731_40514cuda3std3__441_GLOBAL__N__4ac4ee1b_4_k_cu_07463731_40516ignoreE,@object
	.size		_ZN39_INTERNAL_4ac4ee1b_4_k_cu_07463731_40514cuda3std3__441_GLOBAL__N__4ac4ee1b_4_k_cu_07463731_40516ignoreE,(_ZN39_INTERNAL_4ac4ee1b_4_k_cu_07463731_40514cute7productE - _ZN39_INTERNAL_4ac4ee1b_4_k_cu_07463731_40514cuda3std3__441_GLOBAL__N__4ac4ee1b_4_k_cu_07463731_40516ignoreE)
_ZN39_INTERNAL_4ac4ee1b_4_k_cu_07463731_40514cuda3std3__441_GLOBAL__N__4ac4ee1b_4_k_cu_07463731_40516ignoreE:
	.zero		1
	.type		_ZN39_INTERNAL_4ac4ee1b_4_k_cu_07463731_40514cute7productE,@object
	.size		_ZN39_INTERNAL_4ac4ee1b_4_k_cu_07463731_40514cute7productE,(_ZN39_INTERNAL_4ac4ee1b_4_k_cu_07463731_40514cuda3std3__45__cpo3endE - _ZN39_INTERNAL_4ac4ee1b_4_k_cu_07463731_40514cute7productE)
_ZN39_INTERNAL_4ac4ee1b_4_k_cu_07463731_40514cute7productE:
	.zero		1
	.type		_ZN39_INTERNAL_4ac4ee1b_4_k_cu_07463731_40514cuda3std3__45__cpo3endE,@object
	.size		_ZN39_INTERNAL_4ac4ee1b_4_k_cu_07463731_40514cuda3std3__45__cpo3endE,(_ZN39_INTERNAL_4ac4ee1b_4_k_cu_07463731_40514cuda3std3__419piecewise_constructE - _ZN39_INTERNAL_4ac4ee1b_4_k_cu_07463731_40514cuda3std3__45__cpo3endE)
_ZN39_INTERNAL_4ac4ee1b_4_k_cu_07463731_40514cuda3std3__45__cpo3endE:
	.zero		1
	.type		_ZN39_INTERNAL_4ac4ee1b_4_k_cu_07463731_40514cuda3std3__419piecewise_constructE,@object
	.size		_ZN39_INTERNAL_4ac4ee1b_4_k_cu_07463731_40514cuda3std3__419piecewise_constructE,(_ZN39_INTERNAL_4ac4ee1b_4_k_cu_07463731_40514cuda3std3__45__cpo4cendE - _ZN39_INTERNAL_4ac4ee1b_4_k_cu_07463731_40514cuda3std3__419piecewise_constructE)
_ZN39_INTERNAL_4ac4ee1b_4_k_cu_07463731_40514cuda3std3__419piecewise_constructE:
	.zero		1
	.type		_ZN39_INTERNAL_4ac4ee1b_4_k_cu_07463731_40514cuda3std3__45__cpo4cendE,@object
	.size		_ZN39_INTERNAL_4ac4ee1b_4_k_cu_07463731_40514cuda3std3__45__cpo4cendE,(_ZN39_INTERNAL_4ac4ee1b_4_k_cu_07463731_40514cuda3std6ranges3__45__cpo4swapE - _ZN39_INTERNAL_4ac4ee1b_4_k_cu_07463731_40514cuda3std3__45__cpo4cendE)
_ZN39_INTERNAL_4ac4ee1b_4_k_cu_07463731_40514cuda3std3__45__cpo4cendE:
	.zero		1
	.type		_ZN39_INTERNAL_4ac4ee1b_4_k_cu_07463731_40514cuda3std6ranges3__45__cpo4swapE,@object
	.size		_ZN39_INTERNAL_4ac4ee1b_4_k_cu_07463731_40514cuda3std6ranges3__45__cpo4swapE,(.L_8 - _ZN39_INTERNAL_4ac4ee1b_4_k_cu_07463731_40514cuda3std6ranges3__45__cpo4swapE)
_ZN39_INTERNAL_4ac4ee1b_4_k_cu_07463731_40514cuda3std6ranges3__45__cpo4swapE:
	.zero		1
.L_8:


//--------------------- .nv.constant0._ZN7cutlass13device_kernelINS_4gemm6kernel13GemmUniversalIN4cute5tupleIJiiiiEEENS1_10collective13CollectiveMmaINS1_34MainloopSm90TmaGmmaWarpSpecializedILi5ENS5_IJNS4_1CILi2EEENSA_ILi1EEESC_EEENS1_35KernelTmaWarpSpecializedCooperativeEEENS5_IJNSA_ILi256EEESG_NSA_ILi128EEEEEENS_6half_tENS5_IJlSC_lEEESJ_SK_NS4_8TiledMMAINS4_8MMA_AtomIJNS4_4SM904GMMA26MMA_64x256x16_F32F16F16_SSILNSO_5MajorE0ELSQ_0ELNSO_7ScaleInE1ELSR_1EEEEEENS4_6LayoutISD_NS5_IJSC_NSA_ILi0EEESV_EEEEENS5_IJNS4_10UnderscoreESY_SY_EEEEENS4_13SM90_TMA_LOADENS4_14ComposedLayoutINS4_7SwizzleILi3ELi4ELi3EEENS4_18smem_ptr_flag_bitsILi16EEENSU_INS5_IJNSA_ILi8EEENSA_ILi64EEEEEENS5_IJS18_SC_EEEEEEEvNS4_8identityENS4_23SM90_TMA_LOAD_MULTICASTES1C_vS1D_EENS_8epilogue10collective6detail29Sm90TmaWarpSpecializedAdapterINS1H_15DefaultEpilogueISJ_SK_SK_NS1G_6thread17LinearCombinationISJ_Li1EffLNS1L_9ScaleType4KindE0ELNS_15FloatRoundStyleE2ESJ_EENS1_15EpilogueDefaultEEEEEvvEEEEvNT_6ParamsE --------------------------
	.section	.nv.constant0._ZN7cutlass13device_kernelINS_4gemm6kernel13GemmUniversalIN4cute5tupleIJiiiiEEENS1_10collective13CollectiveMmaINS1_34MainloopSm90TmaGmmaWarpSpecializedILi5ENS5_IJNS4_1CILi2EEENSA_ILi1EEESC_EEENS1_35KernelTmaWarpSpecializedCooperativeEEENS5_IJNSA_ILi256EEESG_NSA_ILi128EEEEEENS_6half_tENS5_IJlSC_lEEESJ_SK_NS4_8TiledMMAINS4_8MMA_AtomIJNS4_4SM904GMMA26MMA_64x256x16_F32F16F16_SSILNSO_5MajorE0ELSQ_0ELNSO_7ScaleInE1ELSR_1EEEEEENS4_6LayoutISD_NS5_IJSC_NSA_ILi0EEESV_EEEEENS5_IJNS4_10UnderscoreESY_SY_EEEEENS4_13SM90_TMA_LOADENS4_14ComposedLayoutINS4_7SwizzleILi3ELi4ELi3EEENS4_18smem_ptr_flag_bitsILi16EEENSU_INS5_IJNSA_ILi8EEENSA_ILi64EEEEEENS5_IJS18_SC_EEEEEEEvNS4_8identityENS4_23SM90_TMA_LOAD_MULTICASTES1C_vS1D_EENS_8epilogue10collective6detail29Sm90TmaWarpSpecializedAdapterINS1H_15DefaultEpilogueISJ_SK_SK_NS1G_6thread17LinearCombinationISJ_Li1EffLNS1L_9ScaleType4KindE0ELNS_15FloatRoundStyleE2ESJ_EENS1_15EpilogueDefaultEEEEEvvEEEEvNT_6ParamsE,"a",@progbits
	.sectionflags	@""
	.align	4
.nv.constant0._ZN7cutlass13device_kernelINS_4gemm6kernel13GemmUniversalIN4cute5tupleIJiiiiEEENS1_10collective13CollectiveMmaINS1_34MainloopSm90TmaGmmaWarpSpecializedILi5ENS5_IJNS4_1CILi2EEENSA_ILi1EEESC_EEENS1_35KernelTmaWarpSpecializedCooperativeEEENS5_IJNSA_ILi256EEESG_NSA_ILi128EEEEEENS_6half_tENS5_IJlSC_lEEESJ_SK_NS4_8TiledMMAINS4_8MMA_AtomIJNS4_4SM904GMMA26MMA_64x256x16_F32F16F16_SSILNSO_5MajorE0ELSQ_0ELNSO_7ScaleInE1ELSR_1EEEEEENS4_6LayoutISD_NS5_IJSC_NSA_ILi0EEESV_EEEEENS5_IJNS4_10UnderscoreESY_SY_EEEEENS4_13SM90_TMA_LOADENS4_14ComposedLayoutINS4_7SwizzleILi3ELi4ELi3EEENS4_18smem_ptr_flag_bitsILi16EEENSU_INS5_IJNSA_ILi8EEENSA_ILi64EEEEEENS5_IJS18_SC_EEEEEEEvNS4_8identityENS4_23SM90_TMA_LOAD_MULTICASTES1C_vS1D_EENS_8epilogue10collective6detail29Sm90TmaWarpSpecializedAdapterINS1H_15DefaultEpilogueISJ_SK_SK_NS1G_6thread17LinearCombinationISJ_Li1EffLNS1L_9ScaleType4KindE0ELNS_15FloatRoundStyleE2ESJ_EENS1_15EpilogueDefaultEEEEEvvEEEEvNT_6ParamsE:
	.zero		1664


//--------------------- SYMBOLS --------------------------

	.type		.nv.reservedSmem.offset0,@object
	.size		.nv.reservedSmem.offset0,0x4
	.type		__assertfail,@function
